	.target	sm_90a

	.elftype	@"ET_EXEC"


//--------------------- .note.nv.tkinfo           --------------------------
	.section	.note.nv.tkinfo,"",@"SHT_NOTE"
	.sectionflags	@"SHF_NOTE_NV_TKINFO"
	.tkinfo
        /*0018*/ 	.word	0x00000002
        /*0030*/ 	.string	""
        /*0030*/ 	.string	"ptxas"
        /*0030*/ 	.string	"Cuda compilation tools, release 13.0, V13.0.88"
        /*0030*/ 	.string	"Build cuda_13.0.r13.0/compiler.36424714_0"
        /*0030*/ 	.string	"-arch sm_90a -m 64 "



//--------------------- .note.nv.cuinfo           --------------------------
	.section	.note.nv.cuinfo,"",@"SHT_NOTE"
	.sectionflags	@"SHF_NOTE_NV_CUINFO"
        /*0018*/ 	.short	0x0002
        /*001a*/ 	.short	0x005a
        /*001c*/ 	.short	0x0082
	.zero		2


//--------------------- .nv.info                  --------------------------
	.section	.nv.info,"",@"SHT_CUDA_INFO"
	.align	4


	//----- nvinfo : EIATTR_REGCOUNT
	.align		4
        /*0000*/ 	.byte	0x04, 0x2f
        /*0002*/ 	.short	(.L_16 - .L_15)
	.align		4
.L_15:
        /*0004*/ 	.word	index@(_ZN7cutlass13device_kernelINS_4fmha6kernel28FmhaKernelTmaWarpSpecializedINS1_10collective30FmhaMainloopTmaWarpSpecializedINS_10bfloat16_tEffN4cute5tupleIJNS7_1CILi128EEESA_NS9_ILi224EEEEEENS8_IJiNS9_ILi1EEENS8_IJiiEEEEEESF_SF_NS4_13DefaultFusionEJEEENS4_15FmhaFwdEpilogueIS6_fNS8_IJNS9_ILi64EEESB_SA_EEEEENS2_23IndividualTileSchedulerEJEEEEEvNT_6ParamsE)
        /*0008*/ 	.word	0x000000a8


	//----- nvinfo : EIATTR_FRAME_SIZE
	.align		4
.L_16:
        /*000c*/ 	.byte	0x04, 0x11
        /*000e*/ 	.short	(.L_18 - .L_17)
	.align		4
.L_17:
        /*0010*/ 	.word	index@($__internal_0_$__cuda_sm20_rcp_rn_f32_slowpath)
        /*0014*/ 	.word	0x00000000


	//----- nvinfo : EIATTR_FRAME_SIZE
	.align		4
.L_18:
        /*0018*/ 	.byte	0x04, 0x11
        /*001a*/ 	.short	(.L_20 - .L_19)
	.align		4
.L_19:
        /*001c*/ 	.word	index@(_ZN7cutlass13device_kernelINS_4fmha6kernel28FmhaKernelTmaWarpSpecializedINS1_10collective30FmhaMainloopTmaWarpSpecializedINS_10bfloat16_tEffN4cute5tupleIJNS7_1CILi128EEESA_NS9_ILi224EEEEEENS8_IJiNS9_ILi1EEENS8_IJiiEEEEEESF_SF_NS4_13DefaultFusionEJEEENS4_15FmhaFwdEpilogueIS6_fNS8_IJNS9_ILi64EEESB_SA_EEEEENS2_23IndividualTileSchedulerEJEEEEEvNT_6ParamsE)
        /*0020*/ 	.word	0x00000000


	//----- nvinfo : EIATTR_MIN_STACK_SIZE
	.align		4
.L_20:
        /*0024*/ 	.byte	0x04, 0x12
        /*0026*/ 	.short	(.L_22 - .L_21)
	.align		4
.L_21:
        /*0028*/ 	.word	index@(_ZN7cutlass13device_kernelINS_4fmha6kernel28FmhaKernelTmaWarpSpecializedINS1_10collective30FmhaMainloopTmaWarpSpecializedINS_10bfloat16_tEffN4cute5tupleIJNS7_1CILi128EEESA_NS9_ILi224EEEEEENS8_IJiNS9_ILi1EEENS8_IJiiEEEEEESF_SF_NS4_13DefaultFusionEJEEENS4_15FmhaFwdEpilogueIS6_fNS8_IJNS9_ILi64EEESB_SA_EEEEENS2_23IndividualTileSchedulerEJEEEEEvNT_6ParamsE)
        /*002c*/ 	.word	0x00000000
.L_22:


//--------------------- .nv.compat                --------------------------
	.section	.nv.compat,"",@"SHT_CUDA_COMPAT_INFO"
	.align	4
        /*0000*/ 	.byte	0x02, 0x09, 0x01, 0x00, 0x02, 0x02, 0x04, 0x00, 0x02, 0x05, 0x05, 0x00, 0x03, 0x07, 0x01, 0x01
        /*0010*/ 	.byte	0x02, 0x03, 0x01, 0x00, 0x02, 0x06, 0x01, 0x00, 0x04, 0x0b, 0x08, 0x00, 0x00, 0x00, 0x00, 0x00
        /*0020*/ 	.byte	0x00, 0x00, 0x00, 0x00


//--------------------- .nv.info._ZN7cutlass13device_kernelINS_4fmha6kernel28FmhaKernelTmaWarpSpecializedINS1_10collective30FmhaMainloopTmaWarpSpecializedINS_10bfloat16_tEffN4cute5tupleIJNS7_1CILi128EEESA_NS9_ILi224EEEEEENS8_IJiNS9_ILi1EEENS8_IJiiEEEEEESF_SF_NS4_13DefaultFusionEJEEENS4_15FmhaFwdEpilogueIS6_fNS8_IJNS9_ILi64EEESB_SA_EEEEENS2_23IndividualTileSchedulerEJEEEEEvNT_6ParamsE --------------------------
	.section	.nv.info._ZN7cutlass13device_kernelINS_4fmha6kernel28FmhaKernelTmaWarpSpecializedINS1_10collective30FmhaMainloopTmaWarpSpecializedINS_10bfloat16_tEffN4cute5tupleIJNS7_1CILi128EEESA_NS9_ILi224EEEEEENS8_IJiNS9_ILi1EEENS8_IJiiEEEEEESF_SF_NS4_13DefaultFusionEJEEENS4_15FmhaFwdEpilogueIS6_fNS8_IJNS9_ILi64EEESB_SA_EEEEENS2_23IndividualTileSchedulerEJEEEEEvNT_6ParamsE,"",@"SHT_CUDA_INFO"
	.sectionflags	@""
	.align	4


	//----- nvinfo : EIATTR_CUDA_API_VERSION
	.align		4
        /*0000*/ 	.byte	0x04, 0x37
        /*0002*/ 	.short	(.L_24 - .L_23)
.L_23:
        /*0004*/ 	.word	0x00000082


	//----- nvinfo : EIATTR_KPARAM_INFO
	.align		4
.L_24:
        /*0008*/ 	.byte	0x04, 0x17
        /*000a*/ 	.short	(.L_26 - .L_25)
.L_25:
        /*000c*/ 	.word	0x00000000
        /*0010*/ 	.short	0x0000
        /*0012*/ 	.short	0x0070
        /*0014*/ 	.byte	0x00, 0xf0, 0x01, 0x20


	//----- nvinfo : EIATTR_SPARSE_MMA_MASK
	.align		4
.L_26:
        /*0018*/ 	.byte	0x03, 0x50
        /*001a*/ 	.short	0x0000


	//----- nvinfo : EIATTR_MAXREG_COUNT
	.align		4
        /*001c*/ 	.byte	0x03, 0x1b
        /*001e*/ 	.short	0x00a8


	//----- nvinfo : EIATTR_NUM_BARRIERS
	.align		4
        /*0020*/ 	.byte	0x02, 0x4c
        /*0022*/ 	.byte	0x02
	.zero		1


	//----- nvinfo : EIATTR_EXTERNS
	.align		4
        /*0024*/ 	.byte	0x04, 0x0f
        /*0026*/ 	.short	(.L_28 - .L_27)


	//   ....[0]....
	.align		4
.L_27:
        /*0028*/ 	.word	index@(__assertfail)


	//----- nvinfo : EIATTR_MERCURY_ISA_VERSION
	.align		4
.L_28:
        /*002c*/ 	.byte	0x03, 0x5f
        /*002e*/ 	.short	0x0101


	//----- nvinfo : EIATTR_INT_WARP_WIDE_INSTR_OFFSETS
	.align		4
        /*0030*/ 	.byte	0x04, 0x31
        /*0032*/ 	.short	(.L_30 - .L_29)


	//   ....[0]....
.L_29:
        /*0034*/ 	.word	0x00000700


	//   ....[1]....
        /*0038*/ 	.word	0x00000710


	//   ....[2]....
        /*003c*/ 	.word	0x00000720


	//   ....[3]....
        /*0040*/ 	.word	0x00000730


	//   ....[4]....
        /*0044*/ 	.word	0x000007a0


	//----- nvinfo : EIATTR_COOP_GROUP_MASK_REGIDS
	.align		4
.L_30:
        /*0048*/ 	.byte	0x04, 0x29
        /*004a*/ 	.short	(.L_32 - .L_31)


	//   ....[0]....
.L_31:
        /*004c*/ 	.word	0xffffffff


	//   ....[1]....
        /*0050*/ 	.word	0xffffffff


	//   ....[2]....
        /*0054*/ 	.word	0xffffffff


	//   ....[3]....
        /*0058*/ 	.word	0xffffffff


	//   ....[4]....
        /*005c*/ 	.word	0xffffffff


	//   ....[5]....
        /*0060*/ 	.word	0xffffffff


	//   ....[6]....
        /*0064*/ 	.word	0xffffffff


	//   ....[7]....
        /*0068*/ 	.word	0xffffffff


	//   ....[8]....
        /*006c*/ 	.word	0xffffffff


	//   ....[9]....
        /*0070*/ 	.word	0xffffffff


	//   ....[10]....
        /*0074*/ 	.word	0xffffffff


	//   ....[11]....
        /*0078*/ 	.word	0xffffffff


	//   ....[12]....
        /*007c*/ 	.word	0xffffffff


	//   ....[13]....
        /*0080*/ 	.word	0xffffffff


	//   ....[14]....
        /*0084*/ 	.word	0xffffffff


	//   ....[15]....
        /*0088*/ 	.word	0xffffffff


	//   ....[16]....
        /*008c*/ 	.word	0xffffffff


	//   ....[17]....
        /*0090*/ 	.word	0xffffffff


	//----- nvinfo : EIATTR_COOP_GROUP_INSTR_OFFSETS
	.align		4
.L_32:
        /*0094*/ 	.byte	0x04, 0x28
        /*0096*/ 	.short	(.L_34 - .L_33)


	//   ....[0]....
.L_33:
        /*0098*/ 	.word	0x00000050


	//   ....[1]....
        /*009c*/ 	.word	0x00000080


	//   ....[2]....
        /*00a0*/ 	.word	0x000001b0


	//   ....[3]....
        /*00a4*/ 	.word	0x00000380


	//   ....[4]....
        /*00a8*/ 	.word	0x00000540


	//   ....[5]....
        /*00ac*/ 	.word	0x000006a0


	//   ....[6]....
        /*00b0*/ 	.word	0x00001a00


	//   ....[7]....
        /*00b4*/ 	.word	0x00001a90


	//   ....[8]....
        /*00b8*/ 	.word	0x00001ae0


	//   ....[9]....
        /*00bc*/ 	.word	0x00001b90


	//   ....[10]....
        /*00c0*/ 	.word	0x000055a0


	//   ....[11]....
        /*00c4*/ 	.word	0x000055c0


	//   ....[12]....
        /*00c8*/ 	.word	0x00005e30


	//   ....[13]....
        /*00cc*/ 	.word	0x00005f50


	//   ....[14]....
        /*00d0*/ 	.word	0x00008e60


	//   ....[15]....
        /*00d4*/ 	.word	0x00008e90


	//   ....[16]....
        /*00d8*/ 	.word	0x00008ee0


	//   ....[17]....
        /*00dc*/ 	.word	0x00008ef0


	//----- nvinfo : EIATTR_REG_RECONFIG
	.align		4
.L_34:
        /*00e0*/ 	.byte	0x01, 0x54
	.zero		2


	//----- nvinfo : EIATTR_SYSCALL_OFFSETS
	.align		4
        /*00e4*/ 	.byte	0x04, 0x46
        /*00e6*/ 	.short	(.L_36 - .L_35)


	//   ....[0]....
.L_35:
        /*00e8*/ 	.word	0x00009df0


	//   ....[1]....
        /*00ec*/ 	.word	0x00009f70


	//----- nvinfo : EIATTR_MBARRIER_INSTR_OFFSETS
	.align		4
.L_36:
        /*00f0*/ 	.byte	0x04, 0x39
        /*00f2*/ 	.short	(.L_38 - .L_37)


	//   ....[0]....
.L_37:
        /*00f4*/ 	.word	0x00000330
        /*00f8*/ 	.word	0x000000ff
        /*00fc*/ 	.word	0x00054050
        /*0100*/ 	.short	0x0100
        /*0102*/ 	.byte	0x0b
	.zero		1


	//   ....[1]....
        /*0104*/ 	.word	0x00000340
        /*0108*/ 	.word	0x000000ff
        /*010c*/ 	.word	0x00054060
        /*0110*/ 	.short	0x0100
        /*0112*/ 	.byte	0x0b
	.zero		1


	//   ....[2]....
        /*0114*/ 	.word	0x00000350
        /*0118*/ 	.word	0x000000ff
        /*011c*/ 	.word	0x00054058
        /*0120*/ 	.short	0x0100
        /*0122*/ 	.byte	0x0b
	.zero		1


	//   ....[3]....
        /*0124*/ 	.word	0x00000360
        /*0128*/ 	.word	0x000000ff
        /*012c*/ 	.word	0x00054068
        /*0130*/ 	.short	0x0100
        /*0132*/ 	.byte	0x0b
	.zero		1


	//   ....[4]....
        /*0134*/ 	.word	0x00000490
        /*0138*/ 	.word	0x000000ff
        /*013c*/ 	.word	0x00054000
        /*0140*/ 	.short	0x0100
        /*0142*/ 	.byte	0x0b
	.zero		1


	//   ....[5]....
        /*0144*/ 	.word	0x000004a0
        /*0148*/ 	.word	0x000000ff
        /*014c*/ 	.word	0x00054028
        /*0150*/ 	.short	0x0100
        /*0152*/ 	.byte	0x0b
	.zero		1


	//   ....[6]....
        /*0154*/ 	.word	0x000004b0
        /*0158*/ 	.word	0x000000ff
        /*015c*/ 	.word	0x00054008
        /*0160*/ 	.short	0x0100
        /*0162*/ 	.byte	0x0b
	.zero		1


	//   ....[7]....
        /*0164*/ 	.word	0x000004c0
        /*0168*/ 	.word	0x000000ff
        /*016c*/ 	.word	0x00054030
        /*0170*/ 	.short	0x0100
        /*0172*/ 	.byte	0x0b
	.zero		1


	//   ....[8]....
        /*0174*/ 	.word	0x000004d0
        /*0178*/ 	.word	0x000000ff
        /*017c*/ 	.word	0x00054010
        /*0180*/ 	.short	0x0100
        /*0182*/ 	.byte	0x0b
	.zero		1


	//   ....[9]....
        /*0184*/ 	.word	0x000004e0
        /*0188*/ 	.word	0x000000ff
        /*018c*/ 	.word	0x00054038
        /*0190*/ 	.short	0x0100
        /*0192*/ 	.byte	0x0b
	.zero		1


	//   ....[10]....
        /*0194*/ 	.word	0x000004f0
        /*0198*/ 	.word	0x000000ff
        /*019c*/ 	.word	0x00054018
        /*01a0*/ 	.short	0x0100
        /*01a2*/ 	.byte	0x0b
	.zero		1


	//   ....[11]....
        /*01a4*/ 	.word	0x00000500
        /*01a8*/ 	.word	0x000000ff
        /*01ac*/ 	.word	0x00054040
        /*01b0*/ 	.short	0x0100
        /*01b2*/ 	.byte	0x0b
	.zero		1


	//   ....[12]....
        /*01b4*/ 	.word	0x00000510
        /*01b8*/ 	.word	0x000000ff
        /*01bc*/ 	.word	0x00054020
        /*01c0*/ 	.short	0x0100
        /*01c2*/ 	.byte	0x0b
	.zero		1


	//   ....[13]....
        /*01c4*/ 	.word	0x00000520
        /*01c8*/ 	.word	0x000000ff
        /*01cc*/ 	.word	0x00054048
        /*01d0*/ 	.short	0x0100
        /*01d2*/ 	.byte	0x0b
	.zero		1


	//   ....[14]....
        /*01d4*/ 	.word	0x00000650
        /*01d8*/ 	.word	0x000000ff
        /*01dc*/ 	.word	0x00054070
        /*01e0*/ 	.short	0x0100
        /*01e2*/ 	.byte	0x0b
	.zero		1


	//   ....[15]....
        /*01e4*/ 	.word	0x00000660
        /*01e8*/ 	.word	0x000000ff
        /*01ec*/ 	.word	0x00054080
        /*01f0*/ 	.short	0x0100
        /*01f2*/ 	.byte	0x0b
	.zero		1


	//   ....[16]....
        /*01f4*/ 	.word	0x00000670
        /*01f8*/ 	.word	0x000000ff
        /*01fc*/ 	.word	0x00054078
        /*0200*/ 	.short	0x0100
        /*0202*/ 	.byte	0x0b
	.zero		1


	//   ....[17]....
        /*0204*/ 	.word	0x00000680
        /*0208*/ 	.word	0x000000ff
        /*020c*/ 	.word	0x00054088
        /*0210*/ 	.short	0x0100
        /*0212*/ 	.byte	0x0b
	.zero		1


	//   ....[18]....
        /*0214*/ 	.word	0x000007c0
        /*0218*/ 	.word	0x000000ff
        /*021c*/ 	.word	0x00054090
        /*0220*/ 	.short	0x0100
        /*0222*/ 	.byte	0x08
	.zero		1


	//   ....[19]....
        /*0224*/ 	.word	0x000007d0
        /*0228*/ 	.word	0x000000ff
        /*022c*/ 	.word	0x00054098
        /*0230*/ 	.short	0x0100
        /*0232*/ 	.byte	0x08
	.zero		1


	//   ....[20]....
        /*0234*/ 	.word	0x000007e0
        /*0238*/ 	.word	0x000000ff
        /*023c*/ 	.word	0x000540a0
        /*0240*/ 	.short	0x0100
        /*0242*/ 	.byte	0x08
	.zero		1


	//   ....[21]....
        /*0244*/ 	.word	0x000007f0
        /*0248*/ 	.word	0x000000ff
        /*024c*/ 	.word	0x000540a8
        /*0250*/ 	.short	0x0100
        /*0252*/ 	.byte	0x08
	.zero		1


	//   ....[22]....
        /*0254*/ 	.word	0x000008f0
        /*0258*/ 	.word	0x000000ff
        /*025c*/ 	.word	0x000540c0
        /*0260*/ 	.short	0x0100
        /*0262*/ 	.byte	0x0b
	.zero		1


	//   ....[23]....
        /*0264*/ 	.word	0x00000900
        /*0268*/ 	.word	0x000000ff
        /*026c*/ 	.word	0x000540e0
        /*0270*/ 	.short	0x0100
        /*0272*/ 	.byte	0x0b
	.zero		1


	//   ....[24]....
        /*0274*/ 	.word	0x00000910
        /*0278*/ 	.word	0x000000ff
        /*027c*/ 	.word	0x000540c8
        /*0280*/ 	.short	0x0100
        /*0282*/ 	.byte	0x0b
	.zero		1


	//   ....[25]....
        /*0284*/ 	.word	0x00000920
        /*0288*/ 	.word	0x000000ff
        /*028c*/ 	.word	0x000540e8
        /*0290*/ 	.short	0x0100
        /*0292*/ 	.byte	0x0b
	.zero		1


	//   ....[26]....
        /*0294*/ 	.word	0x00000930
        /*0298*/ 	.word	0x000000ff
        /*029c*/ 	.word	0x000540d0
        /*02a0*/ 	.short	0x0100
        /*02a2*/ 	.byte	0x0b
	.zero		1


	//   ....[27]....
        /*02a4*/ 	.word	0x00000940
        /*02a8*/ 	.word	0x000000ff
        /*02ac*/ 	.word	0x000540f0
        /*02b0*/ 	.short	0x0100
        /*02b2*/ 	.byte	0x0b
	.zero		1


	//   ....[28]....
        /*02b4*/ 	.word	0x00000950
        /*02b8*/ 	.word	0x000000ff
        /*02bc*/ 	.word	0x000540d8
        /*02c0*/ 	.short	0x0100
        /*02c2*/ 	.byte	0x0b
	.zero		1


	//   ....[29]....
        /*02c4*/ 	.word	0x00000960
        /*02c8*/ 	.word	0x000000ff
        /*02cc*/ 	.word	0x000540f8
        /*02d0*/ 	.short	0x0100
        /*02d2*/ 	.byte	0x0b
	.zero		1


	//   ....[30]....
        /*02d4*/ 	.word	0x00000e80
        /*02d8*/ 	.word	0x000000ff
        /*02dc*/ 	.word	0x00054050
        /*02e0*/ 	.short	0x010a
        /*02e2*/ 	.byte	0x06
	.zero		1


	//   ....[31]....
        /*02e4*/ 	.word	0x00000ef0
        /*02e8*/ 	.word	0x000000ff
        /*02ec*/ 	.word	0x00054000
        /*02f0*/ 	.short	0x010a
        /*02f2*/ 	.byte	0x04
	.zero		1


	//   ....[32]....
        /*02f4*/ 	.word	0x00000f60
        /*02f8*/ 	.word	0x000000ff
        /*02fc*/ 	.word	0x00000000
        /*0300*/ 	.short	0x010a
        /*0302*/ 	.byte	0x04
	.zero		1


	//   ....[33]....
        /*0304*/ 	.word	0x00003700
        /*0308*/ 	.word	0x00000008
        /*030c*/ 	.word	0x00000000
        /*0310*/ 	.short	0x0101
        /*0312*/ 	.byte	0x06
	.zero		1


	//   ....[34]....
        /*0314*/ 	.word	0x000039b0
        /*0318*/ 	.word	0x000000ff
        /*031c*/ 	.word	0x00054008
        /*0320*/ 	.short	0x010a
        /*0322*/ 	.byte	0x06
	.zero		1


	//   ....[35]....
        /*0324*/ 	.word	0x00004ce0
        /*0328*/ 	.word	0x000000ff
        /*032c*/ 	.word	0x00000000
        /*0330*/ 	.short	0x0101
        /*0332*/ 	.byte	0x06
	.zero		1


	//   ....[36]....
        /*0334*/ 	.word	0x00004e50
        /*0338*/ 	.word	0x000000ff
        /*033c*/ 	.word	0x00054000
        /*0340*/ 	.short	0x010a
        /*0342*/ 	.byte	0x06
	.zero		1


	//   ....[37]....
        /*0344*/ 	.word	0x00007240
        /*0348*/ 	.word	0x000000ff
        /*034c*/ 	.word	0x00054000
        /*0350*/ 	.short	0x010a
        /*0352*/ 	.byte	0x07
	.zero		1


	//   ....[38]....
        /*0354*/ 	.word	0x00007a50
        /*0358*/ 	.word	0x000000ff
        /*035c*/ 	.word	0x00054000
        /*0360*/ 	.short	0x010a
        /*0362*/ 	.byte	0x07
	.zero		1


	//   ....[39]....
        /*0364*/ 	.word	0x00008c80
        /*0368*/ 	.word	0x000000ff
        /*036c*/ 	.word	0x00000000
        /*0370*/ 	.short	0x0101
        /*0372*/ 	.byte	0x07
	.zero		1


	//   ....[40]....
        /*0374*/ 	.word	0x00008d50
        /*0378*/ 	.word	0x000000ff
        /*037c*/ 	.word	0x00000000
        /*0380*/ 	.short	0x0101
        /*0382*/ 	.byte	0x07
	.zero		1


	//   ....[41]....
        /*0384*/ 	.word	0x000097d0
        /*0388*/ 	.word	0x000000ff
        /*038c*/ 	.word	0x00054098
        /*0390*/ 	.short	0x010a
        /*0392*/ 	.byte	0x04
	.zero		1


	//   ....[42]....
        /*0394*/ 	.word	0x0000b6c0
        /*0398*/ 	.word	0x00000000
        /*039c*/ 	.word	0x00054090
        /*03a0*/ 	.short	0x0101
        /*03a2*/ 	.byte	0x05
	.zero		1


	//   ....[43]....
        /*03a4*/ 	.word	0x0000b810
        /*03a8*/ 	.word	0x00000003
        /*03ac*/ 	.word	0x00054060
        /*03b0*/ 	.short	0x010a
        /*03b2*/ 	.byte	0x3f
	.zero		1


	//   ....[44]....
        /*03b4*/ 	.word	0x0000bc70
        /*03b8*/ 	.word	0x00000005
        /*03bc*/ 	.word	0x00054028
        /*03c0*/ 	.short	0x010a
        /*03c2*/ 	.byte	0x3f
	.zero		1


	//   ....[45]....
        /*03c4*/ 	.word	0x0000c110
        /*03c8*/ 	.word	0x00000004
        /*03cc*/ 	.word	0x00054060
        /*03d0*/ 	.short	0x010a
        /*03d2*/ 	.byte	0x3f
	.zero		1


	//   ....[46]....
        /*03d4*/ 	.word	0x0000c5e0
        /*03d8*/ 	.word	0x00000003
        /*03dc*/ 	.word	0x00054028
        /*03e0*/ 	.short	0x010a
        /*03e2*/ 	.byte	0x3f
	.zero		1


	//   ....[47]....
        /*03e4*/ 	.word	0x0000cb70
        /*03e8*/ 	.word	0x00000006
        /*03ec*/ 	.word	0x00054028
        /*03f0*/ 	.short	0x010a
        /*03f2*/ 	.byte	0x3f
	.zero		1


	//   ....[48]....
        /*03f4*/ 	.word	0x0000d040
        /*03f8*/ 	.word	0x00000006
        /*03fc*/ 	.word	0x00054028
        /*0400*/ 	.short	0x010a
        /*0402*/ 	.byte	0x3f
	.zero		1


	//   ....[49]....
        /*0404*/ 	.word	0x0000d500
        /*0408*/ 	.word	0x00000003
        /*040c*/ 	.word	0x00054050
        /*0410*/ 	.short	0x010a
        /*0412*/ 	.byte	0x3f
	.zero		1


	//   ....[50]....
        /*0414*/ 	.word	0x0000d570
        /*0418*/ 	.word	0x00000000
        /*041c*/ 	.word	0x00054000
        /*0420*/ 	.short	0x010a
        /*0422*/ 	.byte	0x3f
	.zero		1


	//   ....[51]....
        /*0424*/ 	.word	0x0000d5d0
        /*0428*/ 	.word	0x00000003
        /*042c*/ 	.word	0x00000000
        /*0430*/ 	.short	0x010a
        /*0432*/ 	.byte	0x3f
	.zero		1


	//   ....[52]....
        /*0434*/ 	.word	0x0000d640
        /*0438*/ 	.word	0x0000000c
        /*043c*/ 	.word	0x00054008
        /*0440*/ 	.short	0x010a
        /*0442*/ 	.byte	0x3f
	.zero		1


	//   ....[53]....
        /*0444*/ 	.word	0x0000d6a0
        /*0448*/ 	.word	0x0000000f
        /*044c*/ 	.word	0x00054000
        /*0450*/ 	.short	0x010a
        /*0452*/ 	.byte	0x3f
	.zero		1


	//   ....[54]....
        /*0454*/ 	.word	0x0000d700
        /*0458*/ 	.word	0x0000000c
        /*045c*/ 	.word	0x00054000
        /*0460*/ 	.short	0x010a
        /*0462*/ 	.byte	0x3f
	.zero		1


	//   ....[55]....
        /*0464*/ 	.word	0x0000d760
        /*0468*/ 	.word	0x00000007
        /*046c*/ 	.word	0x00054098
        /*0470*/ 	.short	0x010a
        /*0472*/ 	.byte	0x3f
	.zero		1


	//   ....[56]....
        /*0474*/ 	.word	0x0000d7b0
        /*0478*/ 	.word	0x00000003
        /*047c*/ 	.word	0x00054060
        /*0480*/ 	.short	0x010a
        /*0482*/ 	.byte	0x3f
	.zero		1


	//   ....[57]....
        /*0484*/ 	.word	0x0000d800
        /*0488*/ 	.word	0x00000005
        /*048c*/ 	.word	0x00054028
        /*0490*/ 	.short	0x010a
        /*0492*/ 	.byte	0x3f
	.zero		1


	//   ....[58]....
        /*0494*/ 	.word	0x0000d850
        /*0498*/ 	.word	0x00000004
        /*049c*/ 	.word	0x00054060
        /*04a0*/ 	.short	0x010a
        /*04a2*/ 	.byte	0x3f
	.zero		1


	//   ....[59]....
        /*04a4*/ 	.word	0x0000d8a0
        /*04a8*/ 	.word	0x00000003
        /*04ac*/ 	.word	0x00054028
        /*04b0*/ 	.short	0x010a
        /*04b2*/ 	.byte	0x3f
	.zero		1


	//   ....[60]....
        /*04b4*/ 	.word	0x0000d8f0
        /*04b8*/ 	.word	0x00000006
        /*04bc*/ 	.word	0x00054028
        /*04c0*/ 	.short	0x010a
        /*04c2*/ 	.byte	0x3f
	.zero		1


	//   ....[61]....
        /*04c4*/ 	.word	0x0000d940
        /*04c8*/ 	.word	0x00000006
        /*04cc*/ 	.word	0x00054028
        /*04d0*/ 	.short	0x010a
        /*04d2*/ 	.byte	0x3f
	.zero		1


	//----- nvinfo : EIATTR_NUM_MBARRIERS
	.align		4
.L_38:
        /*04d4*/ 	.byte	0x03, 0x38
        /*04d6*/ 	.short	0x001e


	//----- nvinfo : EIATTR_EXIT_INSTR_OFFSETS
	.align		4
        /*04d8*/ 	.byte	0x04, 0x1c
        /*04da*/ 	.short	(.L_40 - .L_39)


	//   ....[0]....
.L_39:
        /*04dc*/ 	.word	0x00000a10


	//   ....[1]....
        /*04e0*/ 	.word	0x0000b6d0


	//   ....[2]....
        /*04e4*/ 	.word	0x0000b710


	//   ....[3]....
        /*04e8*/ 	.word	0x0000ca40


	//   ....[4]....
        /*04ec*/ 	.word	0x0000d4e0


	//----- nvinfo : EIATTR_MAX_THREADS
	.align		4
.L_40:
        /*04f0*/ 	.byte	0x04, 0x05
        /*04f2*/ 	.short	(.L_42 - .L_41)
.L_41:
        /*04f4*/ 	.word	0x00000180
        /*04f8*/ 	.word	0x00000001
        /*04fc*/ 	.word	0x00000001


	//----- nvinfo : EIATTR_CRS_STACK_SIZE
	.align		4
.L_42:
        /*0500*/ 	.byte	0x04, 0x1e
        /*0502*/ 	.short	(.L_44 - .L_43)
.L_43:
        /*0504*/ 	.word	0x00000000


	//----- nvinfo : EIATTR_CBANK_PARAM_SIZE
	.align		4
.L_44:
        /*0508*/ 	.byte	0x03, 0x19
        /*050a*/ 	.short	0x0870


	//----- nvinfo : EIATTR_PARAM_CBANK
	.align		4
        /*050c*/ 	.byte	0x04, 0x0a
        /*050e*/ 	.short	(.L_46 - .L_45)
	.align		4
.L_45:
        /*0510*/ 	.word	index@(.nv.constant0._ZN7cutlass13device_kernelINS_4fmha6kernel28FmhaKernelTmaWarpSpecializedINS1_10collective30FmhaMainloopTmaWarpSpecializedINS_10bfloat16_tEffN4cute5tupleIJNS7_1CILi128EEESA_NS9_ILi224EEEEEENS8_IJiNS9_ILi1EEENS8_IJiiEEEEEESF_SF_NS4_13DefaultFusionEJEEENS4_15FmhaFwdEpilogueIS6_fNS8_IJNS9_ILi64EEESB_SA_EEEEENS2_23IndividualTileSchedulerEJEEEEEvNT_6ParamsE)
        /*0514*/ 	.short	0x0210
        /*0516*/ 	.short	0x0870


	//----- nvinfo : EIATTR_SW_WAR
	.align		4
.L_46:
        /*0518*/ 	.byte	0x04, 0x36
        /*051a*/ 	.short	(.L_48 - .L_47)
.L_47:
        /*051c*/ 	.word	0x00000008
.L_48:


//--------------------- .nv.callgraph             --------------------------
	.section	.nv.callgraph,"",@"SHT_CUDA_CALLGRAPH"
	.align	4
	.sectionentsize	8
	.align		4
        /*0000*/ 	.word	0x00000000
	.align		4
        /*0004*/ 	.word	0xffffffff
	.align		4
        /*0008*/ 	.word	index@(_ZN7cutlass13device_kernelINS_4fmha6kernel28FmhaKernelTmaWarpSpecializedINS1_10collective30FmhaMainloopTmaWarpSpecializedINS_10bfloat16_tEffN4cute5tupleIJNS7_1CILi128EEESA_NS9_ILi224EEEEEENS8_IJiNS9_ILi1EEENS8_IJiiEEEEEESF_SF_NS4_13DefaultFusionEJEEENS4_15FmhaFwdEpilogueIS6_fNS8_IJNS9_ILi64EEESB_SA_EEEEENS2_23IndividualTileSchedulerEJEEEEEvNT_6ParamsE)
	.align		4
        /*000c*/ 	.word	index@(__assertfail)
	.align		4
        /*0010*/ 	.word	0x00000000
	.align		4
        /*0014*/ 	.word	0xfffffffe
	.align		4
        /*0018*/ 	.word	0x00000000
	.align		4
        /*001c*/ 	.word	0xfffffffd
	.align		4
        /*0020*/ 	.word	0x00000000
	.align		4
        /*0024*/ 	.word	0xfffffffc


//--------------------- .nv.constant4             --------------------------
	.section	.nv.constant4,"a",@progbits
	.align	8
	.align		8
.nv.constant4:
        /*0000*/ 	.dword	__assertfail
	.align		8
        /*0008*/ 	.dword	__unnamed_1
	.align		8
        /*0010*/ 	.dword	__unnamed_2
	.align		8
        /*0018*/ 	.dword	_ZN39_INTERNAL_bf1a2493_4_k_cu_c1a55837_26214cuda3std3__45__cpo5beginE
	.align		8
        /*0020*/ 	.dword	_ZN39_INTERNAL_bf1a2493_4_k_cu_c1a55837_26214cuda3std3__45__cpo3endE
	.align		8
        /*0028*/ 	.dword	_ZN39_INTERNAL_bf1a2493_4_k_cu_c1a55837_26214cuda3std3__45__cpo6cbeginE
	.align		8
        /*0030*/ 	.dword	_ZN39_INTERNAL_bf1a2493_4_k_cu_c1a55837_26214cuda3std3__45__cpo4cendE
	.align		8
        /*0038*/ 	.dword	_ZN39_INTERNAL_bf1a2493_4_k_cu_c1a55837_26214cuda3std3__441_GLOBAL__N__bf1a2493_4_k_cu_c1a55837_26216ignoreE
	.align		8
        /*0040*/ 	.dword	_ZN39_INTERNAL_bf1a2493_4_k_cu_c1a55837_26214cuda3std3__419piecewise_constructE
	.align		8
        /*0048*/ 	.dword	_ZN39_INTERNAL_bf1a2493_4_k_cu_c1a55837_26214cuda3std3__48in_placeE
	.align		8
        /*0050*/ 	.dword	_ZN39_INTERNAL_bf1a2493_4_k_cu_c1a55837_26214cuda3std6ranges3__45__cpo4swapE
	.align		8
        /*0058*/ 	.dword	_ZN39_INTERNAL_bf1a2493_4_k_cu_c1a55837_26214cuda3std6ranges3__45__cpo9iter_moveE
	.align		8
        /*0060*/ 	.dword	_ZN39_INTERNAL_bf1a2493_4_k_cu_c1a55837_26214cute7productE
	.align		8
        /*0068*/ 	.dword	_ZN39_INTERNAL_bf1a2493_4_k_cu_c1a55837_26214cute1_E
	.align		8
        /*0070*/ 	.dword	$str$24
	.align		8
        /*0078*/ 	.dword	$str$25


//--------------------- .text._ZN7cutlass13device_kernelINS_4fmha6kernel28FmhaKernelTmaWarpSpecializedINS1_10collective30FmhaMainloopTmaWarpSpecializedINS_10bfloat16_tEffN4cute5tupleIJNS7_1CILi128EEESA_NS9_ILi224EEEEEENS8_IJiNS9_ILi1EEENS8_IJiiEEEEEESF_SF_NS4_13DefaultFusionEJEEENS4_15FmhaFwdEpilogueIS6_fNS8_IJNS9_ILi64EEESB_SA_EEEEENS2_23IndividualTileSchedulerEJEEEEEvNT_6ParamsE --------------------------
	.section	.text._ZN7cutlass13device_kernelINS_4fmha6kernel28FmhaKernelTmaWarpSpecializedINS1_10collective30FmhaMainloopTmaWarpSpecializedINS_10bfloat16_tEffN4cute5tupleIJNS7_1CILi128EEESA_NS9_ILi224EEEEEENS8_IJiNS9_ILi1EEENS8_IJiiEEEEEESF_SF_NS4_13DefaultFusionEJEEENS4_15FmhaFwdEpilogueIS6_fNS8_IJNS9_ILi64EEESB_SA_EEEEENS2_23IndividualTileSchedulerEJEEEEEvNT_6ParamsE,"ax",@progbits
	.align	128
.text._ZN7cutlass13device_kernelINS_4fmha6kernel28FmhaKernelTmaWarpSpecializedINS1_10collective30FmhaMainloopTmaWarpSpecializedINS_10bfloat16_tEffN4cute5tupleIJNS7_1CILi128EEESA_NS9_ILi224EEEEEENS8_IJiNS9_ILi1EEENS8_IJiiEEEEEESF_SF_NS4_13DefaultFusionEJEEENS4_15FmhaFwdEpilogueIS6_fNS8_IJNS9_ILi64EEESB_SA_EEEEENS2_23IndividualTileSchedulerEJEEEEEvNT_6ParamsE:
        .type           _ZN7cutlass13device_kernelINS_4fmha6kernel28FmhaKernelTmaWarpSpecializedINS1_10collective30FmhaMainloopTmaWarpSpecializedINS_10bfloat16_tEffN4cute5tupleIJNS7_1CILi128EEESA_NS9_ILi224EEEEEENS8_IJiNS9_ILi1EEENS8_IJiiEEEEEESF_SF_NS4_13DefaultFusionEJEEENS4_15FmhaFwdEpilogueIS6_fNS8_IJNS9_ILi64EEESB_SA_EEEEENS2_23IndividualTileSchedulerEJEEEEEvNT_6ParamsE,@function
        .size           _ZN7cutlass13device_kernelINS_4fmha6kernel28FmhaKernelTmaWarpSpecializedINS1_10collective30FmhaMainloopTmaWarpSpecializedINS_10bfloat16_tEffN4cute5tupleIJNS7_1CILi128EEESA_NS9_ILi224EEEEEENS8_IJiNS9_ILi1EEENS8_IJiiEEEEEESF_SF_NS4_13DefaultFusionEJEEENS4_15FmhaFwdEpilogueIS6_fNS8_IJNS9_ILi64EEESB_SA_EEEEENS2_23IndividualTileSchedulerEJEEEEEvNT_6ParamsE,(.L_x_116 - _ZN7cutlass13device_kernelINS_4fmha6kernel28FmhaKernelTmaWarpSpecializedINS1_10collective30FmhaMainloopTmaWarpSpecializedINS_10bfloat16_tEffN4cute5tupleIJNS7_1CILi128EEESA_NS9_ILi224EEEEEENS8_IJiNS9_ILi1EEENS8_IJiiEEEEEESF_SF_NS4_13DefaultFusionEJEEENS4_15FmhaFwdEpilogueIS6_fNS8_IJNS9_ILi64EEESB_SA_EEEEENS2_23IndividualTileSchedulerEJEEEEEvNT_6ParamsE)
        .other          _ZN7cutlass13device_kernelINS_4fmha6kernel28FmhaKernelTmaWarpSpecializedINS1_10collective30FmhaMainloopTmaWarpSpecializedINS_10bfloat16_tEffN4cute5tupleIJNS7_1CILi128EEESA_NS9_ILi224EEEEEENS8_IJiNS9_ILi1EEENS8_IJiiEEEEEESF_SF_NS4_13DefaultFusionEJEEENS4_15FmhaFwdEpilogueIS6_fNS8_IJNS9_ILi64EEESB_SA_EEEEENS2_23IndividualTileSchedulerEJEEEEEvNT_6ParamsE,@"STO_CUDA_ENTRY STV_DEFAULT"
_ZN7cutlass13device_kernelINS_4fmha6kernel28FmhaKernelTmaWarpSpecializedINS1_10collective30FmhaMainloopTmaWarpSpecializedINS_10bfloat16_tEffN4cute5tupleIJNS7_1CILi128EEESA_NS9_ILi224EEEEEENS8_IJiNS9_ILi1EEENS8_IJiiEEEEEESF_SF_NS4_13DefaultFusionEJEEENS4_15FmhaFwdEpilogueIS6_fNS8_IJNS9_ILi64EEESB_SA_EEEEENS2_23IndividualTileSchedulerEJEEEEEvNT_6ParamsE:
[----:B------:R-:W1:Y:S01]  /*0000*/  LDC R1, c[0x0][0x28] ;  /* 0x00000a00ff017b82 */ /* 0x000e620000000800 */
[----:B------:R-:W2:Y:S01]  /*0010*/  S2R R6, SR_TID.X ;  /* 0x0000000000067919 */ /* 0x000ea20000002100 */
[----:B------:R-:W-:Y:S01]  /*0020*/  ELECT P1, URZ, PT ;  /* 0x00000000003f782f */ /* 0x000fe20003820000 */
[----:B------:R-:W-:Y:S01]  /*0030*/  BSSY B0, `(.L_x_0) ;  /* 0x0000017000007945 */ /* 0x000fe20003800000 */
[----:B--2---:R-:W-:-:S05]  /*0040*/  SHF.R.U32.HI R0, RZ, 0x5, R6 ;  /* 0x00000005ff007819 */ /* 0x004fca0000011606 */
[----:B------:R-:W2:Y:S02]  /*0050*/  SHFL.IDX PT, R2, R0, RZ, 0x1f ;  /* 0x00001fff00027589 */ /* 0x000ea400000e0000 */
[----:B--2---:R-:W-:Y:S02]  /*0060*/  R2UR UR4, R2 ;  /* 0x00000000020472ca */ /* 0x004fe400000e0000 */
[----:B------:R-:W-:-:S06]  /*0070*/  SHF.R.U32.HI R2, RZ, 0x7, R6 ;  /* 0x00000007ff027819 */ /* 0x000fcc0000011606 */
[----:B------:R-:W2:Y:S05]  /*0080*/  SHFL.IDX PT, R2, R2, RZ, 0x1f ;  /* 0x00001fff02027589 */ /* 0x000eaa00000e0000 */
[----:B------:R-:W-:Y:S02]  /*0090*/  USHF.R.S32.HI UR5, URZ, 0x1f, UR4 ;  /* 0x0000001f3f057899 */ /* 0x000fe40008011404 */
[----:B------:R-:W-:Y:S02]  /*00a0*/  ISETP.NE.OR P0, PT, RZ, UR4, !P1 ;  /* 0x00000004ff007c0c */ /* 0x000fe4000cf05670 */
[----:B------:R-:W-:-:S04]  /*00b0*/  ULEA.HI UR5, UR5, UR4, URZ, 0x2 ;  /* 0x0000000405057291 */ /* 0x000fc8000f8f103f */
[----:B------:R-:W-:-:S04]  /*00c0*/  ULOP3.LUT UR5, UR5, 0xfffffffc, URZ, 0xc0, !UPT ;  /* 0xfffffffc05057892 */ /* 0x000fc8000f8ec03f */
[----:B------:R-:W-:-:S03]  /*00d0*/  UIADD3 UR6, UR4, -UR5, URZ ;  /* 0x8000000504067290 */ /* 0x000fc6000fffe03f */
[----:B-1----:R-:W-:Y:S09]  /*00e0*/  @P0 BRA `(.L_x_1) ;  /* 0x00000000002c0947 */ /* 0x002ff20003800000 */
[----:B------:R-:W-:Y:S02]  /*00f0*/  ULDC.64 UR4, c[0x0][0x198] ;  /* 0x0000660000047ab9 */ /* 0x000fe40000000a00 */
[----:B------:R-:W-:Y:S02]  /*0100*/  UIADD3 UR8, UP0, UR4, 0xf0, URZ ;  /* 0x000000f004087890 */ /* 0x000fe4000ff1e03f */
[----:B------:R-:W-:Y:S02]  /*0110*/  UIADD3 UR10, UP1, UR4, 0x1f0, URZ ;  /* 0x000001f0040a7890 */ /* 0x000fe4000ff3e03f */
[----:B------:R-:W-:Y:S02]  /*0120*/  UIADD3 UR4, UP2, UR4, 0x2f0, URZ ;  /* 0x000002f004047890 */ /* 0x000fe4000ff5e03f */
[----:B------:R-:W-:Y:S02]  /*0130*/  UIADD3.X UR9, URZ, UR5, URZ, UP0, !UPT ;  /* 0x000000053f097290 */ /* 0x000fe400087fe43f */
[----:B------:R-:W-:-:S02]  /*0140*/  UIADD3.X UR11, URZ, UR5, URZ, UP1, !UPT ;  /* 0x000000053f0b7290 */ /* 0x000fc40008ffe43f */
[----:B------:R-:W-:-:S05]  /*0150*/  UIADD3.X UR5, URZ, UR5, URZ, UP2, !UPT ;  /* 0x000000053f057290 */ /* 0x000fca00097fe43f */
[----:B------:R1:W-:Y:S02]  /*0160*/  UTMACCTL.PF [UR8] ;  /* 0x00000000080079b9 */ /* 0x0003e40008040000 */
[----:B------:R1:W-:Y:S02]  /*0170*/  UTMACCTL.PF [UR10] ;  /* 0x000000000a0079b9 */ /* 0x0003e40008040000 */
[----:B------:R1:W-:Y:S02]  /*0180*/  UTMACCTL.PF [UR4] ;  /* 0x00000000040079b9 */ /* 0x0003e40008040000 */
[----:B-1----:R-:W-:Y:S01]  /*0190*/  NOP ;  /* 0x0000000000007918 */ /* 0x002fe20000000000 */
.L_x_1:
[----:B------:R-:W-:Y:S05]  /*01a0*/  BSYNC B0 ;  /* 0x0000000000007941 */ /* 0x000fea0003800000 */
.L_x_0:
[----:B------:R-:W1:Y:S01]  /*01b0*/  SHFL.IDX PT, R3, R0, RZ, 0x1f ;  /* 0x00001fff00037589 */ /* 0x000e6200000e0000 */
[----:B--2---:R-:W-:Y:S01]  /*01c0*/  R2UR UR4, R2 ;  /* 0x00000000020472ca */ /* 0x004fe200000e0000 */
[----:B------:R-:W-:-:S12]  /*01d0*/  UISETP.NE.AND UP0, UPT, UR6, 0x1, UPT ;  /* 0x000000010600788c */ /* 0x000fd8000bf05270 */
[----:B------:R-:W-:Y:S02]  /*01e0*/  UIADD3 UR10, UR4, -0x1, URZ ;  /* 0xffffffff040a7890 */ /* 0x000fe4000fffe03f */
[----:B------:R-:W-:Y:S01]  /*01f0*/  MOV R2, UR4 ;  /* 0x0000000400027c02 */ /* 0x000fe20008000f00 */
[----:B------:R-:W-:Y:S02]  /*0200*/  UISETP.EQ.AND UP0, UPT, UR4, URZ, !UP0 ;  /* 0x0000003f0400728c */ /* 0x000fe4000c702270 */
[----:B------:R-:W-:Y:S02]  /*0210*/  UISETP.GE.U32.AND UP1, UPT, UR10, 0x4, UPT ;  /* 0x000000040a00788c */ /* 0x000fe4000bf26070 */
[----:B------:R-:W-:Y:S01]  /*0220*/  USEL UR7, URZ, 0x1, !UP0 ;  /* 0x000000013f077887 */ /* 0x000fe2000c000000 */
[----:B-1----:R-:W-:-:S03]  /*0230*/  ISETP.NE.AND P0, PT, R3, RZ, PT ;  /* 0x000000ff0300720c */ /* 0x002fc60003f05270 */
[----:B------:R-:W-:-:S10]  /*0240*/  USEL UR7, UR7, 0x2, UP1 ;  /* 0x0000000207077887 */ /* 0x000fd40008800000 */
[----:B------:R-:W-:Y:S05]  /*0250*/  @P0 BRA `(.L_x_2) ;  /* 0x0000000000480947 */ /* 0x000fea0003800000 */
[----:B------:R-:W1:Y:S01]  /*0260*/  S2UR UR11, SR_CgaCtaId ;  /* 0x00000000000b79c3 */ /* 0x000e620000008800 */
[----:B------:R-:W-:Y:S01]  /*0270*/  UMOV UR4, 0x400 ;  /* 0x0000040000047882 */ /* 0x000fe20000000000 */
[----:B------:R-:W-:Y:S01]  /*0280*/  UMOV UR5, 0x1 ;  /* 0x0000000100057882 */ /* 0x000fe20000000000 */
[----:B------:R-:W-:Y:S01]  /*0290*/  UMOV UR8, 0x80 ;  /* 0x0000008000087882 */ /* 0x000fe20000000000 */
[----:B------:R-:W-:Y:S01]  /*02a0*/  ELECT P0, URZ, PT ;  /* 0x00000000003f782f */ /* 0x000fe20003800000 */
[----:B------:R-:W-:-:S04]  /*02b0*/  UIADD3 UR8, -UR8, 0x100000, URZ ;  /* 0x0010000008087890 */ /* 0x000fc8000fffe13f */
[----:B------:R-:W-:Y:S02]  /*02c0*/  USHF.L.U32 UR9, UR8, 0xb, URZ ;  /* 0x0000000b08097899 */ /* 0x000fe4000800063f */
[----:B------:R-:W-:Y:S02]  /*02d0*/  USHF.L.U32 UR8, UR8, 0x1, URZ ;  /* 0x0000000108087899 */ /* 0x000fe4000800063f */
[----:B-1----:R-:W-:Y:S02]  /*02e0*/  ULEA UR11, UR11, UR4, 0x18 ;  /* 0x000000040b0b7291 */ /* 0x002fe4000f8ec03f */
[----:B------:R-:W-:-:S04]  /*02f0*/  UIADD3 UR4, -UR5, 0x100000, URZ ;  /* 0x0010000005047890 */ /* 0x000fc8000fffe13f */
[----:B------:R-:W-:Y:S02]  /*0300*/  USHF.L.U32 UR5, UR4, 0xb, URZ ;  /* 0x0000000b04057899 */ /* 0x000fe4000800063f */
[----:B------:R-:W-:Y:S01]  /*0310*/  USHF.L.U32 UR4, UR4, 0x1, URZ ;  /* 0x0000000104047899 */ /* 0x000fe2000800063f */
[----:B------:R-:W1:Y:S11]  /*0320*/  FENCE.VIEW.ASYNC.S ;  /* 0x00000000000073c6 */ /* 0x000e760000000000 */
[----:B-1----:R1:W2:Y:S01]  /*0330*/  SYNCS.EXCH.64 URZ, [UR11+0x54050], UR4 ;  /* 0x054050040b3f75b2 */ /* 0x0022a20008000100 */
[----:B------:R1:W3:Y:S01]  /*0340*/  SYNCS.EXCH.64 URZ, [UR11+0x54060], UR8 ;  /* 0x054060080b3f75b2 */ /* 0x0002e20008000100 */
[----:B------:R1:W4:Y:S01]  /*0350*/  SYNCS.EXCH.64 URZ, [UR11+0x54058], UR4 ;  /* 0x054058040b3f75b2 */ /* 0x0003220008000100 */
[----:B------:R1:W1:Y:S01]  /*0360*/  SYNCS.EXCH.64 URZ, [UR11+0x54068], UR8 ;  /* 0x054068080b3f75b2 */ /* 0x0002620008000100 */
[----:B------:R-:W-:Y:S01]  /*0370*/  NOP ;  /* 0x0000000000007918 */ /* 0x000fe20000000000 */
.L_x_2:
[----:B------:R-:W5:Y:S01]  /*0380*/  SHFL.IDX PT, R3, R0, RZ, 0x1f ;  /* 0x00001fff00037589 */ /* 0x000f6200000e0000 */
[----:B------:R-:W-:Y:S01]  /*0390*/  NOP ;  /* 0x0000000000007918 */ /* 0x000fe20000000000 */
[----:B-----5:R-:W-:-:S13]  /*03a0*/  ISETP.NE.AND P0, PT, R3, RZ, PT ;  /* 0x000000ff0300720c */ /* 0x020fda0003f05270 */
[----:B------:R-:W-:Y:S05]  /*03b0*/  @P0 BRA `(.L_x_3) ;  /* 0x0000000000600947 */ /* 0x000fea0003800000 */
[----:B-1----:R-:W1:Y:S01]  /*03c0*/  S2UR UR5, SR_CgaCtaId ;  /* 0x00000000000579c3 */ /* 0x002e620000008800 */
[----:B------:R-:W-:Y:S01]  /*03d0*/  UMOV UR4, 0x400 ;  /* 0x0000040000047882 */ /* 0x000fe20000000000 */
[----:B------:R-:W-:Y:S01]  /*03e0*/  UMOV UR8, 0x1 ;  /* 0x0000000100087882 */ /* 0x000fe20000000000 */
[----:B------:R-:W-:Y:S01]  /*03f0*/  UMOV UR12, 0x100 ;  /* 0x00000100000c7882 */ /* 0x000fe20000000000 */
[----:B------:R-:W-:-:S04]  /*0400*/  UIADD3 UR8, -UR8, 0x100000, URZ ;  /* 0x0010000008087890 */ /* 0x000fc8000fffe13f */
[----:B------:R-:W-:Y:S02]  /*0410*/  USHF.L.U32 UR9, UR8, 0xb, URZ ;  /* 0x0000000b08097899 */ /* 0x000fe4000800063f */
[----:B------:R-:W-:Y:S01]  /*0420*/  USHF.L.U32 UR8, UR8, 0x1, URZ ;  /* 0x0000000108087899 */ /* 0x000fe2000800063f */
[----:B------:R-:W-:Y:S01]  /*0430*/  ELECT P0, URZ, PT ;  /* 0x00000000003f782f */ /* 0x000fe20003800000 */
[----:B-1----:R-:W-:Y:S02]  /*0440*/  ULEA UR11, UR5, UR4, 0x18 ;  /* 0x00000004050b7291 */ /* 0x002fe4000f8ec03f */
[----:B------:R-:W-:-:S04]  /*0450*/  UIADD3 UR4, -UR12, 0x100000, URZ ;  /* 0x001000000c047890 */ /* 0x000fc8000fffe13f */
[----:B------:R-:W-:Y:S02]  /*0460*/  USHF.L.U32 UR5, UR4, 0xb, URZ ;  /* 0x0000000b04057899 */ /* 0x000fe4000800063f */
[----:B------:R-:W-:Y:S01]  /*0470*/  USHF.L.U32 UR4, UR4, 0x1, URZ ;  /* 0x0000000104047899 */ /* 0x000fe2000800063f */
[----:B------:R-:W1:Y:S03]  /*0480*/  FENCE.VIEW.ASYNC.S ;  /* 0x00000000000073c6 */ /* 0x000e660000000000 */
[----:B-1----:R1:W1:Y:S08]  /*0490*/  SYNCS.EXCH.64 URZ, [UR11+0x54000], UR8 ;  /* 0x054000080b3f75b2 */ /* 0x0022700008000100 */
[----:B------:R1:W1:Y:S01]  /*04a0*/  SYNCS.EXCH.64 URZ, [UR11+0x54028], UR4 ;  /* 0x054028040b3f75b2 */ /* 0x0002620008000100 */
        /* <DEDUP_REMOVED lines=8> */
[----:B------:R-:W-:Y:S01]  /*0530*/  NOP ;  /* 0x0000000000007918 */ /* 0x000fe20000000000 */
.L_x_3:
        /* <DEDUP_REMOVED lines=21> */
[----:B------:R-:W-:Y:S01]  /*0690*/  NOP ;  /* 0x0000000000007918 */ /* 0x000fe20000000000 */
.L_x_4:
[----:B------:R-:W5:Y:S01]  /*06a0*/  SHFL.IDX PT, R3, R0, RZ, 0x1f ;  /* 0x00001fff00037589 */ /* 0x000f6200000e0000 */
[----:B------:R-:W-:Y:S01]  /*06b0*/  ELECT P0, URZ, PT ;  /* 0x00000000003f782f */ /* 0x000fe20003800000 */
[----:B------:R-:W-:Y:S01]  /*06c0*/  NOP ;  /* 0x0000000000007918 */ /* 0x000fe20000000000 */
[----:B-1----:R-:W-:Y:S02]  /*06d0*/  UMOV UR4, 0x80 ;  /* 0x0000008000047882 */ /* 0x002fe40000000000 */
[C---:B-----5:R-:W-:Y:S02]  /*06e0*/  ISETP.NE.OR P0, PT, R3.reuse, RZ, !P0 ;  /* 0x000000ff0300720c */ /* 0x060fe40004705670 */
[----:B------:R-:W-:-:S11]  /*06f0*/  ISETP.NE.AND P2, PT, R3, RZ, PT ;  /* 0x000000ff0300720c */ /* 0x000fd60003f45270 */
[----:B------:R-:W-:Y:S01]  /*0700*/  VOTEU.ALL UP0, P0 ;  /* 0x00000000003f7886 */ /* 0x000fe20000000000 */
[----:B------:R-:W-:Y:S01]  /*0710*/  VOTEU.ALL UP2, P0 ;  /* 0x00000000003f7886 */ /* 0x000fe20000040000 */
[----:B------:R-:W-:Y:S01]  /*0720*/  VOTEU.ALL UP3, P0 ;  /* 0x00000000003f7886 */ /* 0x000fe20000060000 */
[----:B------:R-:W-:Y:S02]  /*0730*/  VOTEU.ALL UP4, P0 ;  /* 0x00000000003f7886 */ /* 0x000fe40000080000 */
[----:B------:R-:W1:Y:S01]  /*0740*/  @!UP0 S2UR UR9, SR_CgaCtaId ;  /* 0x00000000000989c3 */ /* 0x000e620000008800 */
[----:B------:R-:W-:Y:S01]  /*0750*/  @!UP0 UMOV UR8, 0x400 ;  /* 0x0000040000088882 */ /* 0x000fe20000000000 */
[----:B------:R-:W-:-:S04]  /*0760*/  @!UP0 UIADD3 UR4, -UR4, 0x100000, URZ ;  /* 0x0010000004048890 */ /* 0x000fc8000fffe13f */
[----:B------:R-:W-:Y:S02]  /*0770*/  @!UP0 USHF.L.U32 UR5, UR4, 0xb, URZ ;  /* 0x0000000b04058899 */ /* 0x000fe4000800063f */
[----:B------:R-:W-:Y:S02]  /*0780*/  @!UP0 USHF.L.U32 UR4, UR4, 0x1, URZ ;  /* 0x0000000104048899 */ /* 0x000fe4000800063f */
[----:B-1----:R-:W-:Y:S01]  /*0790*/  @!UP0 ULEA UR8, UR9, UR8, 0x18 ;  /* 0x0000000809088291 */ /* 0x002fe2000f8ec03f */
[----:B------:R-:W-:Y:S01]  /*07a0*/  VOTEU.ALL UP0, P0 ;  /* 0x00000000003f7886 */ /* 0x000fe20000000000 */
[----:B------:R-:W1:Y:S10]  /*07b0*/  FENCE.VIEW.ASYNC.S ;  /* 0x00000000000073c6 */ /* 0x000e740000000000 */
[----:B-1----:R1:W1:Y:S01]  /*07c0*/  @!UP0 SYNCS.EXCH.64 URZ, [UR8+0x54090], UR4 ;  /* 0x05409004083f85b2 */ /* 0x0022620008000100 */
[----:B------:R1:W1:Y:S01]  /*07d0*/  @!UP2 SYNCS.EXCH.64 URZ, [UR8+0x54098], UR4 ;  /* 0x05409804083fa5b2 */ /* 0x0002620008000100 */
[----:B------:R1:W1:Y:S01]  /*07e0*/  @!UP3 SYNCS.EXCH.64 URZ, [UR8+0x540a0], UR4 ;  /* 0x0540a004083fb5b2 */ /* 0x0002620008000100 */
[----:B------:R1:W1:Y:S01]  /*07f0*/  @!UP4 SYNCS.EXCH.64 URZ, [UR8+0x540a8], UR4 ;  /* 0x0540a804083fc5b2 */ /* 0x0002620008000100 */
[----:B------:R-:W-:Y:S01]  /*0800*/  NOP ;  /* 0x0000000000007918 */ /* 0x000fe20000000000 */
[----:B------:R-:W-:Y:S05]  /*0810*/  @P2 BRA `(.L_x_5) ;  /* 0x0000000000582947 */ /* 0x000fea0003800000 */
[----:B-1----:R-:W1:Y:S01]  /*0820*/  S2UR UR5, SR_CgaCtaId ;  /* 0x00000000000579c3 */ /* 0x002e620000008800 */
[----:B------:R-:W-:Y:S01]  /*0830*/  UMOV UR4, 0x400 ;  /* 0x0000040000047882 */ /* 0x000fe20000000000 */
[----:B------:R-:W-:Y:S01]  /*0840*/  UMOV UR8, 0x20 ;  /* 0x0000002000087882 */ /* 0x000fe20000000000 */
[----:B------:R-:W-:Y:S01]  /*0850*/  UMOV UR9, 0x80 ;  /* 0x0000008000097882 */ /* 0x000fe20000000000 */
[----:B------:R-:W-:Y:S01]  /*0860*/  ELECT P0, URZ, PT ;  /* 0x00000000003f782f */ /* 0x000fe20003800000 */
[----:B-1----:R-:W-:Y:S02]  /*0870*/  ULEA UR11, UR5, UR4, 0x18 ;  /* 0x00000004050b7291 */ /* 0x002fe4000f8ec03f */
[----:B------:R-:W-:-:S04]  /*0880*/  UIADD3 UR4, -UR8, 0x100000, URZ ;  /* 0x0010000008047890 */ /* 0x000fc8000fffe13f */
[----:B------:R-:W-:Y:S02]  /*0890*/  USHF.L.U32 UR5, UR4, 0xb, URZ ;  /* 0x0000000b04057899 */ /* 0x000fe4000800063f */
[----:B------:R-:W-:Y:S02]  /*08a0*/  USHF.L.U32 UR4, UR4, 0x1, URZ ;  /* 0x0000000104047899 */ /* 0x000fe4000800063f */
        /* <DEDUP_REMOVED lines=13> */
.L_x_5:
[----:B-1----:R-:W-:Y:S01]  /*0980*/  R2UR UR4, R2 ;  /* 0x00000000020472ca */ /* 0x002fe200000e0000 */
[----:B------:R-:W-:Y:S01]  /*0990*/  NOP ;  /* 0x0000000000007918 */ /* 0x000fe20000000000 */
[----:B------:R-:W-:Y:S01]  /*09a0*/  MOV R0, UR6 ;  /* 0x0000000600007c02 */ /* 0x000fe20008000f00 */
[----:B--234-:R-:W-:Y:S03]  /*09b0*/  BAR.SYNC.DEFER_BLOCKING 0x0 ;  /* 0x0000000000007b1d */ /* 0x01cfe60000010000 */
[----:B------:R-:W-:-:S07]  /*09c0*/  ISETP.EQ.AND P2, PT, R0, 0x1, P1 ;  /* 0x000000010000780c */ /* 0x000fce0000f42270 */
[----:B------:R-:W-:-:S13]  /*09d0*/  ISETP.NE.AND P0, PT, RZ, UR4, PT ;  /* 0x00000004ff007c0c */ /* 0x000fda000bf05270 */
[----:B------:R-:W-:Y:S05]  /*09e0*/  @!P0 BRA `(.L_x_6) ;  /* 0x000000ac003c8947 */ /* 0x000fea0003800000 */
[----:B------:R-:W-:-:S06]  /*09f0*/  UISETP.GT.U32.AND UP0, UPT, UR10, 0x3, UPT ;  /* 0x000000030a00788c */ /* 0x000fcc000bf04070 */
[----:B------:R-:W-:-:S13]  /*0a00*/  PLOP3.LUT P0, PT, PT, PT, UP0, 0x80, 0x0 ;  /* 0x000000000000781c */ /* 0x000fda0003f0f008 */
[----:B------:R-:W-:Y:S05]  /*0a10*/  @P0 EXIT ;  /* 0x000000000000094d */ /* 0x000fea0003800000 */
.L_x_7:
[----:B------:R-:W-:-:S08]  /*0a20*/  NOP ;  /* 0x0000000000007918 */ /* 0x000fd00000000000 */
[----:B------:R-:W1:Y:S02]  /*0a30*/  USETMAXREG.TRY_ALLOC.CTAPOOL UP0, 0xf0 ;  /* 0x000000f0000079c8 */ /* 0x000e640008000600 */
[----:B-1----:R-:W-:-:S13]  /*0a40*/  PLOP3.LUT P0, PT, PT, PT, UP0, 0x80, 0x0 ;  /* 0x000000000000781c */ /* 0x002fda0003f0f008 */
[----:B------:R-:W-:Y:S05]  /*0a50*/  @!P0 BRA `(.L_x_7) ;  /* 0xfffffffc00f08947 */ /* 0x000fea000383ffff */
[----:B------:R-:W-:Y:S01]  /*0a60*/  R2UR UR4, R2 ;  /* 0x00000000020472ca */ /* 0x000fe200000e0000 */
[----:B------:R-:W1:-:S12]  /*0a70*/  S2UR UR5, SR_CTAID.X ;  /* 0x00000000000579c3 */ /* 0x000e580000002500 */
[----:B------:R-:W-:-:S03]  /*0a80*/  UISETP.NE.AND UP0, UPT, UR4, 0x1, UPT ;  /* 0x000000010400788c */ /* 0x000fc6000bf05270 */
[----:B------:R-:W-:-:S03]  /*0a90*/  UMOV UR4, URZ ;  /* 0x0000003f00047c82 */ /* 0x000fc60008000000 */
[----:B------:R-:W-:Y:S02]  /*0aa0*/  PLOP3.LUT P0, PT, PT, PT, UP0, 0x80, 0x0 ;  /* 0x000000000000781c */ /* 0x000fe40003f0f008 */
[----:B-1----:R-:W-:Y:S01]  /*0ab0*/  MOV R5, UR5 ;  /* 0x0000000500057c02 */ /* 0x002fe20008000f00 */
[----:B------:R-:W-:-:S10]  /*0ac0*/  UMOV UR5, URZ ;  /* 0x0000003f00057c82 */ /* 0x000fd40008000000 */
[----:B------:R-:W-:Y:S05]  /*0ad0*/  @!P0 BRA `(.L_x_8) ;  /* 0x0000000000488947 */ /* 0x000fea0003800000 */
[----:B------:R-:W-:-:S13]  /*0ae0*/  R2UR UR5, R2 ;  /* 0x00000000020572ca */ /* 0x000fda00000e0000 */
[----:B------:R-:W-:-:S03]  /*0af0*/  UISETP.NE.AND UP0, UPT, UR5, 0x2, UPT ;  /* 0x000000020500788c */ /* 0x000fc6000bf05270 */
[----:B------:R-:W-:-:S03]  /*0b00*/  UMOV UR5, 0x1 ;  /* 0x0000000100057882 */ /* 0x000fc60000000000 */
[----:B------:R-:W-:-:S13]  /*0b10*/  PLOP3.LUT P1, PT, PT, PT, UP0, 0x80, 0x0 ;  /* 0x000000000000781c */ /* 0x000fda0003f2f008 */
[----:B------:R-:W-:Y:S05]  /*0b20*/  @!P1 BRA `(.L_x_8) ;  /* 0x0000000000349947 */ /* 0x000fea0003800000 */
[----:B------:R-:W-:-:S13]  /*0b30*/  R2UR UR4, R2 ;  /* 0x00000000020472ca */ /* 0x000fda00000e0000 */
[----:B------:R-:W-:-:S06]  /*0b40*/  UISETP.NE.AND UP0, UPT, UR4, 0x3, UPT ;  /* 0x000000030400788c */ /* 0x000fcc000bf05270 */
[----:B------:R-:W-:-:S13]  /*0b50*/  PLOP3.LUT P1, PT, PT, PT, UP0, 0x80, 0x0 ;  /* 0x000000000000781c */ /* 0x000fda0003f2f008 */
[----:B------:R-:W-:Y:S05]  /*0b60*/  @!P1 BRA `(.L_x_9) ;  /* 0x00000000001c9947 */ /* 0x000fea0003800000 */
[----:B------:R-:W-:-:S13]  /*0b70*/  R2UR UR4, R2 ;  /* 0x00000000020472ca */ /* 0x000fda00000e0000 */
[----:B------:R-:W-:-:S11]  /*0b80*/  UISETP.NE.AND UP0, UPT, UR4, 0x4, UPT ;  /* 0x000000040400788c */ /* 0x000fd6000bf05270 */
[----:B------:R-:W-:Y:S01]  /*0b90*/  @!UP0 UMOV UR4, 0x1 ;  /* 0x0000000100048882 */ /* 0x000fe20000000000 */
[----:B------:R-:W-:Y:S01]  /*0ba0*/  @!UP0 UMOV UR5, 0x1 ;  /* 0x0000000100058882 */ /* 0x000fe20000000000 */
[----:B------:R-:W-:Y:S01]  /*0bb0*/  @UP0 UMOV UR4, URZ ;  /* 0x0000003f00040c82 */ /* 0x000fe20008000000 */
[----:B------:R-:W-:Y:S01]  /*0bc0*/  @UP0 UMOV UR5, URZ ;  /* 0x0000003f00050c82 */ /* 0x000fe20008000000 */
[----:B------:R-:W-:Y:S05]  /*0bd0*/  BRA `(.L_x_8) ;  /* 0x0000000000087947 */ /* 0x000fea0003800000 */
.L_x_9:
[----:B------:R-:W-:Y:S01]  /*0be0*/  UMOV UR4, 0x1 ;  /* 0x0000000100047882 */ /* 0x000fe20000000000 */
[----:B------:R-:W-:-:S05]  /*0bf0*/  UMOV UR5, URZ ;  /* 0x0000003f00057c82 */ /* 0x000fca0008000000 */
.L_x_8:
[----:B------:R-:W-:Y:S05]  /*0c00*/  @!P0 BRA `(.L_x_10) ;  /* 0x0000000000608947 */ /* 0x000fea0003800000 */
[----:B------:R-:W-:-:S13]  /*0c10*/  R2UR UR6, R2 ;  /* 0x00000000020672ca */ /* 0x000fda00000e0000 */
[----:B------:R-:W-:-:S06]  /*0c20*/  UISETP.NE.AND UP0, UPT, UR6, 0x2, UPT ;  /* 0x000000020600788c */ /* 0x000fcc000bf05270 */
[----:B------:R-:W-:-:S13]  /*0c30*/  PLOP3.LUT P0, PT, PT, PT, UP0, 0x80, 0x0 ;  /* 0x000000000000781c */ /* 0x000fda0003f0f008 */
        /* <DEDUP_REMOVED lines=8> */
[----:B------:R-:W-:Y:S05]  /*0cc0*/  @P0 BRA `(.L_x_13) ;  /* 0x00000000003c0947 */ /* 0x000fea0003800000 */
[----:B------:R-:W-:-:S13]  /*0cd0*/  R2UR UR6, R5 ;  /* 0x00000000050672ca */ /* 0x000fda00000e0000 */
[----:B------:R-:W-:-:S06]  /*0ce0*/  ULEA UR6, UR6, 0x3, 0x1 ;  /* 0x0000000306067891 */ /* 0x000fcc000f8e083f */
[----:B------:R-:W-:Y:S01]  /*0cf0*/  MOV R5, UR6 ;  /* 0x0000000600057c02 */ /* 0x000fe20008000f00 */
[----:B------:R-:W-:Y:S06]  /*0d00*/  BRA `(.L_x_13) ;  /* 0x00000000002c7947 */ /* 0x000fec0003800000 */
.L_x_12:
[----:B------:R-:W-:-:S13]  /*0d10*/  R2UR UR6, R5 ;  /* 0x00000000050672ca */ /* 0x000fda00000e0000 */
[----:B------:R-:W-:-:S06]  /*0d20*/  ULEA UR6, UR6, 0x2, 0x1 ;  /* 0x0000000206067891 */ /* 0x000fcc000f8e083f */
[----:B------:R-:W-:Y:S01]  /*0d30*/  MOV R5, UR6 ;  /* 0x0000000600057c02 */ /* 0x000fe20008000f00 */
[----:B------:R-:W-:Y:S06]  /*0d40*/  BRA `(.L_x_13) ;  /* 0x00000000001c7947 */ /* 0x000fec0003800000 */
.L_x_11:
[----:B------:R-:W-:-:S13]  /*0d50*/  R2UR UR6, R5 ;  /* 0x00000000050672ca */ /* 0x000fda00000e0000 */
[----:B------:R-:W-:-:S06]  /*0d60*/  ULEA UR6, UR6, 0x1, 0x1 ;  /* 0x0000000106067891 */ /* 0x000fcc000f8e083f */
[----:B------:R-:W-:Y:S01]  /*0d70*/  MOV R5, UR6 ;  /* 0x0000000600057c02 */ /* 0x000fe20008000f00 */
[----:B------:R-:W-:Y:S06]  /*0d80*/  BRA `(.L_x_13) ;  /* 0x00000000000c7947 */ /* 0x000fec0003800000 */
.L_x_10:
[----:B------:R-:W-:-:S13]  /*0d90*/  R2UR UR6, R5 ;  /* 0x00000000050672ca */ /* 0x000fda00000e0000 */
[----:B------:R-:W-:-:S06]  /*0da0*/  USHF.L.U32 UR6, UR6, 0x1, URZ ;  /* 0x0000000106067899 */ /* 0x000fcc000800063f */
[----:B------:R-:W-:-:S07]  /*0db0*/  MOV R5, UR6 ;  /* 0x0000000600057c02 */ /* 0x000fce0008000f00 */
.L_x_13:
[----:B------:R-:W-:-:S04]  /*0dc0*/  ULOP3.LUT UR6, UR7, 0x1, URZ, 0xfc, !UPT ;  /* 0x0000000107067892 */ /* 0x000fc8000f8efc3f */
[----:B------:R-:W-:-:S06]  /*0dd0*/  UISETP.NE.AND UP0, UPT, UR6, 0x3, UPT ;  /* 0x000000030600788c */ /* 0x000fcc000bf05270 */
[----:B------:R-:W-:-:S13]  /*0de0*/  PLOP3.LUT P0, PT, PT, PT, UP0, 0x80, 0x0 ;  /* 0x000000000000781c */ /* 0x000fda0003f0f008 */
[----:B------:R-:W-:Y:S05]  /*0df0*/  @!P0 BRA `(.L_x_14) ;  /* 0x0000000000048947 */ /* 0x000fea0003800000 */
[----:B------:R-:W-:Y:S01]  /*0e00*/  BPT.TRAP 0x1 ;  /* 0x000000040000795c */ /* 0x000fe20000300000 */
.L_x_14:
[----:B------:R-:W1:Y:S01]  /*0e10*/  S2UR UR8, SR_CgaCtaId ;  /* 0x00000000000879c3 */ /* 0x000e620000008800 */
[----:B------:R-:W-:Y:S01]  /*0e20*/  UMOV UR6, 0x400 ;  /* 0x0000040000067882 */ /* 0x000fe20000000000 */
[----:B------:R-:W-:-:S04]  /*0e30*/  MOV R0, UR4 ;  /* 0x0000000400007c02 */ /* 0x000fc80008000f00 */
[----:B------:R-:W-:Y:S01]  /*0e40*/  SHF.L.U32 R0, R0, 0x1f, RZ ;  /* 0x0000001f00007819 */ /* 0x000fe200000006ff */
[----:B-1----:R-:W-:-:S04]  /*0e50*/  ULEA UR9, UR8, UR6, 0x18 ;  /* 0x0000000608097291 */ /* 0x002fc8000f8ec03f */
[----:B------:R-:W-:Y:S02]  /*0e60*/  ULEA UR6, UR5, UR9, 0x3 ;  /* 0x0000000905067291 */ /* 0x000fe4000f8e183f */
[----:B------:R-:W-:-:S07]  /*0e70*/  MOV R16, UR9 ;  /* 0x0000000900107c02 */ /* 0x000fce0008000f00 */
[----:B------:R-:W1:Y:S02]  /*0e80*/  SYNCS.PHASECHK.TRANS64.TRYWAIT P1, [UR6+0x54050], R0 ;  /* 0x05405000ff0075a7 */ /* 0x000e640008020146 */
[----:B-1----:R-:W-:Y:S05]  /*0e90*/  @!P1 BRA `(.L_x_15) ;  /* 0x000000c400949947 */ /* 0x002fea0003800000 */
.L_x_99:
[----:B------:R-:W-:Y:S05]  /*0ea0*/  @!P0 BRA `(.L_x_16) ;  /* 0x0000000000048947 */ /* 0x000fea0003800000 */
[----:B------:R-:W-:Y:S01]  /*0eb0*/  BPT.TRAP 0x1 ;  /* 0x000000040000795c */ /* 0x000fe20000300000 */
.L_x_16:
[----:B------:R-:W-:Y:S02]  /*0ec0*/  R2UR UR4, R16 ;  /* 0x00000000100472ca */ /* 0x000fe400000e0000 */
[----:B------:R-:W-:Y:S02]  /*0ed0*/  SHF.L.U32 R9, RZ, 0x1f, RZ ;  /* 0x0000001fff097819 */ /* 0x000fe400000006ff */
[----:B------:R-:W-:-:S09]  /*0ee0*/  ISETP.NE.AND P2, PT, RZ, UR10, PT ;  /* 0x0000000aff007c0c */ /* 0x000fd2000bf45270 */
[----:B------:R-:W2:Y:S01]  /*0ef0*/  SYNCS.PHASECHK.TRANS64.TRYWAIT P1, [UR4+0x54000], R9 ;  /* 0x05400009ff0075a7 */ /* 0x000ea20008020144 */
[----:B------:R-:W-:Y:S01]  /*0f00*/  UIADD3 UR6, UR4, 0x54090, URZ ;  /* 0x0005409004067890 */ /* 0x000fe2000fffe03f */
[----:B--2---:R-:W-:Y:S11]  /*0f10*/  @!P1 BRA `(.L_x_17) ;  /* 0x000000c4008c9947 */ /* 0x004ff60003800000 */
.L_x_100:
[----:B------:R-:W-:Y:S01]  /*0f20*/  ULEA UR4, UR10, UR6, 0x3 ;  /* 0x000000060a047291 */ /* 0x000fe2000f8e183f */
[----:B-1----:R-:W-:Y:S02]  /*0f30*/  SEL R0, RZ, 0x1, P2 ;  /* 0x00000001ff007807 */ /* 0x002fe40001000000 */
[----:B------:R-:W-:Y:S02]  /*0f40*/  R2UR UR8, R2 ;  /* 0x00000000020872ca */ /* 0x000fe400000e0000 */
[----:B------:R-:W-:-:S04]  /*0f50*/  SHF.L.U32 R0, R0, 0x1f, RZ ;  /* 0x0000001f00007819 */ /* 0x000fc800000006ff */
[----:B------:R-:W1:Y:S07]  /*0f60*/  SYNCS.PHASECHK.TRANS64.TRYWAIT P1, [UR4], R0 ;  /* 0x00000000ff0075a7 */ /* 0x000e6e0008020144 */
[----:B------:R-:W-:-:S04]  /*0f70*/  UIADD3 UR10, UR8, -0x1, URZ ;  /* 0xffffffff080a7890 */ /* 0x000fc8000fffe03f */
[----:B------:R-:W-:Y:S01]  /*0f80*/  USHF.L.U32 UR10, UR10, 0x3, URZ ;  /* 0x000000030a0a7899 */ /* 0x000fe2000800063f */
[----:B-1----:R-:W-:Y:S11]  /*0f90*/  @!P1 BRA `(.L_x_18) ;  /* 0x000000c400889947 */ /* 0x002ff60003800000 */
.L_x_101:
[----:B------:R-:W-:Y:S01]  /*0fa0*/  R2UR UR8, R16 ;  /* 0x00000000100872ca */ /* 0x000fe200000e0000 */
[----:B------:R-:W-:Y:S01]  /*0fb0*/  WARPGROUP.ARRIVE ;  /* 0x00000000000079c5 */ /* 0x000fe20000000000 */
[----:B------:R-:W-:Y:S01]  /*0fc0*/  UMOV UR15, 0x80000020 ;  /* 0x80000020000f7882 */ /* 0x000fe20000000000 */
        /* <DEDUP_REMOVED lines=10> */
[----:B------:R-:W-:-:S02]  /*1070*/  USHF.R.U32.HI UR4, URZ, 0x4, UR8 ;  /* 0x000000043f047899 */ /* 0x000fc40008011608 */
[----:B------:R-:W-:Y:S02]  /*1080*/  UIADD3 UR8, UR8, 0xe000, URZ ;  /* 0x0000e00008087890 */ /* 0x000fe4000fffe03f */
[----:B------:R-:W-:Y:S02]  /*1090*/  ULOP3.LUT UR4, UR4, 0x3fff, URZ, 0xc0, !UPT ;  /* 0x00003fff04047892 */ /* 0x000fe4000f8ec03f */
[----:B------:R-:W-:Y:S02]  /*10a0*/  USHF.R.U32.HI UR8, URZ, 0x4, UR8 ;  /* 0x000000043f087899 */ /* 0x000fe40008011608 */
[----:B------:R-:W-:Y:S02]  /*10b0*/  ULOP3.LUT UR4, UR4, 0x10000, URZ, 0xfc, !UPT ;  /* 0x0001000004047892 */ /* 0x000fe4000f8efc3f */
[----:B------:R-:W-:Y:S02]  /*10c0*/  ULOP3.LUT UR9, UR8, 0x3fff, URZ, 0xc0, !UPT ;  /* 0x00003fff08097892 */ /* 0x000fe4000f8ec03f */
[----:B------:R-:W-:-:S02]  /*10d0*/  UIMAD UR4, UR5, 0x700, UR4 ;  /* 0x00000700050478a4 */ /* 0x000fc4000f8e0204 */
[----:B------:R-:W-:Y:S01]  /*10e0*/  ULOP3.LUT UR11, UR9, 0x10000, URZ, 0xfc, !UPT ;  /* 0x00010000090b7892 */ /* 0x000fe2000f8efc3f */
[----:B------:R-:W-:Y:S01]  /*10f0*/  UMOV UR5, 0x80000020 ;  /* 0x8000002000057882 */ /* 0x000fe20000000000 */
[----:B------:R-:W-:Y:S01]  /*1100*/  UIADD3 UR8, UR4, 0x2, URZ ;  /* 0x0000000204087890 */ /* 0x000fe2000fffe03f */
[----:B------:R-:W-:Y:S02]  /*1110*/  MOV R4, UR9 ;  /* 0x0000000900047c02 */ /* 0x000fe40008000f00 */
[----:B------:R-:W-:Y:S01]  /*1120*/  UMOV UR12, UR4 ;  /* 0x00000004000c7c82 */ /* 0x000fe20008000000 */
[----:B------:R-:W-:Y:S01]  /*1130*/  UMOV UR13, UR5 ;  /* 0x00000005000d7c82 */ /* 0x000fe20008000000 */
[----:B------:R-:W-:Y:S01]  /*1140*/  UMOV UR14, UR11 ;  /* 0x0000000b000e7c82 */ /* 0x000fe20008000000 */
[----:B------:R-:W-:Y:S01]  /*1150*/  UMOV UR9, 0x80000020 ;  /* 0x8000002000097882 */ /* 0x000fe20000000000 */
[----:B------:R-:W-:Y:S01]  /*1160*/  HGMMA.64x128x16.F32.BF16 R24, gdesc[UR12], RZ, !UPT, gsb0 ;  /* 0x01e000000c1879f0 */ /* 0x000fe2000c0018ff */
[----:B------:R-:W-:-:S02]  /*1170*/  UIADD3 UR14, UR11, 0x2, URZ ;  /* 0x000000020b0e7890 */ /* 0x000fc4000fffe03f */
[----:B-1----:R-:W-:Y:S01]  /*1180*/  MOV R3, UR11 ;  /* 0x0000000b00037c02 */ /* 0x002fe20008000f00 */
[----:B------:R-:W-:Y:S01]  /*1190*/  UMOV UR12, UR8 ;  /* 0x00000008000c7c82 */ /* 0x000fe20008000000 */
[----:B------:R-:W-:Y:S01]  /*11a0*/  UMOV UR13, UR9 ;  /* 0x00000009000d7c82 */ /* 0x000fe20008000000 */
[----:B------:R-:W-:Y:S01]  /*11b0*/  UMOV UR15, 0x80000020 ;  /* 0x80000020000f7882 */ /* 0x000fe20000000000 */
[----:B------:R-:W-:Y:S02]  /*11c0*/  UIADD3 UR16, UR4, 0x102, URZ ;  /* 0x0000010204107890 */ /* 0x000fe4000fffe03f */
[----:B------:R-:W-:Y:S02]  /*11d0*/  UIADD3 UR18, UR11, 0x202, URZ ;  /* 0x000002020b127890 */ /* 0x000fe4000fffe03f */
[----:B------:R-:W-:Y:S02]  /*11e0*/  UIADD3 UR20, UR4, 0x200, URZ ;  /* 0x0000020004147890 */ /* 0x000fe4000fffe03f */
[----:B------:R-:W-:-:S02]  /*11f0*/  UIADD3 UR22, UR11, 0x400, URZ ;  /* 0x000004000b167890 */ /* 0x000fc4000fffe03f */
[----:B------:R-:W-:Y:S02]  /*1200*/  UIADD3 UR24, UR4, 0x202, URZ ;  /* 0x0000020204187890 */ /* 0x000fe4000fffe03f */
[----:B------:R-:W-:Y:S02]  /*1210*/  UIADD3 UR26, UR11, 0x402, URZ ;  /* 0x000004020b1a7890 */ /* 0x000fe4000fffe03f */
[----:B------:R-:W-:Y:S02]  /*1220*/  UIADD3 UR28, UR4, 0x300, URZ ;  /* 0x00000300041c7890 */ /* 0x000fe4000fffe03f */
[----:B------:R-:W-:Y:S02]  /*1230*/  UIADD3 UR30, UR11, 0x600, URZ ;  /* 0x000006000b1e7890 */ /* 0x000fe4000fffe03f */
[----:B------:R-:W-:Y:S02]  /*1240*/  UIADD3 UR32, UR4, 0x302, URZ ;  /* 0x0000030204207890 */ /* 0x000fe4000fffe03f */
[----:B------:R-:W-:-:S02]  /*1250*/  UIADD3 UR34, UR11, 0x602, URZ ;  /* 0x000006020b227890 */ /* 0x000fc4000fffe03f */
[----:B------:R-:W-:Y:S02]  /*1260*/  UIADD3 UR36, UR4, 0x400, URZ ;  /* 0x0000040004247890 */ /* 0x000fe4000fffe03f */
[----:B------:R-:W-:Y:S01]  /*1270*/  UIADD3 UR38, UR11, 0x800, URZ ;  /* 0x000008000b267890 */ /* 0x000fe2000fffe03f */
[----:B------:R-:W-:Y:S01]  /*1280*/  UMOV UR37, 0x80000020 ;  /* 0x8000002000257882 */ /* 0x000fe20000000000 */
[----:B------:R-:W-:Y:S01]  /*1290*/  UMOV UR39, 0x80000020 ;  /* 0x8000002000277882 */ /* 0x000fe20000000000 */
[----:B------:R-:W-:Y:S02]  /*12a0*/  UIADD3 UR40, UR4, 0x402, URZ ;  /* 0x0000040204287890 */ /* 0x000fe4000fffe03f */
[----:B------:R-:W-:Y:S01]  /*12b0*/  UIADD3 UR42, UR11, 0x802, URZ ;  /* 0x000008020b2a7890 */ /* 0x000fe2000fffe03f */
[----:B------:R-:W-:Y:S01]  /*12c0*/  UMOV UR41, 0x80000020 ;  /* 0x8000002000297882 */ /* 0x000fe20000000000 */
[----:B------:R-:W-:Y:S01]  /*12d0*/  UMOV UR43, 0x80000020 ;  /* 0x80000020002b7882 */ /* 0x000fe20000000000 */
[----:B------:R-:W-:-:S02]  /*12e0*/  UIADD3 UR44, UR4, 0x500, URZ ;  /* 0x00000500042c7890 */ /* 0x000fc4000fffe03f */
[----:B------:R-:W-:Y:S01]  /*12f0*/  UIADD3 UR46, UR11, 0xa00, URZ ;  /* 0x00000a000b2e7890 */ /* 0x000fe2000fffe03f */
[----:B------:R-:W-:Y:S01]  /*1300*/  UMOV UR45, 0x80000020 ;  /* 0x80000020002d7882 */ /* 0x000fe20000000000 */
[----:B------:R-:W-:Y:S01]  /*1310*/  UMOV UR47, 0x80000020 ;  /* 0x80000020002f7882 */ /* 0x000fe20000000000 */
        /* <DEDUP_REMOVED lines=12> */
[----:B------:R-:W-:Y:S01]  /*13e0*/  ULOP3.LUT UR10, UR10, 0x8, URZ, 0xc, !UPT ;  /* 0x000000080a0a7892 */ /* 0x000fe2000f8e0c3f */
[----:B------:R-:W-:Y:S02]  /*13f0*/  WARPGROUP.DEPBAR.LE gsb0, 0x0 ;  /* 0x00008000000079c5 */ /* 0x000fe40000010000 */
[----:B------:R-:W-:-:S06]  /*1400*/  WARPGROUP.ARRIVE ;  /* 0x00000000000079c5 */ /* 0x000fcc0000000000 */
[----:B------:R-:W-:Y:S01]  /*1410*/  HGMMA.64x128x16.F32.BF16 R24, gdesc[UR12], R24, gsb0 ;  /* 0x01e000000c1879f0 */ /* 0x000fe20008001818 */
[----:B------:R-:W-:Y:S02]  /*1420*/  UIADD3 UR12, UR4, 0x100, URZ ;  /* 0x00000100040c7890 */ /* 0x000fe4000fffe03f */
[----:B------:R-:W-:Y:S01]  /*1430*/  UIADD3 UR14, UR11, 0x200, URZ ;  /* 0x000002000b0e7890 */ /* 0x000fe2000fffe03f */
[----:B------:R-:W-:Y:S01]  /*1440*/  UMOV UR13, 0x80000020 ;  /* 0x80000020000d7882 */ /* 0x000fe20000000000 */
[----:B------:R-:W-:Y:S01]  /*1450*/  UMOV UR15, 0x80000020 ;  /* 0x80000020000f7882 */ /* 0x000fe20000000000 */
[----:B------:R-:W-:Y:S01]  /*1460*/  ULDC UR11, c[0x0][0x604] ;  /* 0x00018100000b7ab9 */ /* 0x000fe20000000800 */
[----:B------:R-:W-:Y:S02]  /*1470*/  WARPGROUP.DEPBAR.LE gsb0, 0x0 ;  /* 0x00008000000079c5 */ /* 0x000fe40000010000 */
[----:B------:R-:W-:-:S06]  /*1480*/  WARPGROUP.ARRIVE ;  /* 0x00000000000079c5 */ /* 0x000fcc0000000000 */
[----:B------:R-:W-:Y:S01]  /*1490*/  HGMMA.64x128x16.F32.BF16 R24, gdesc[UR12], R24, gsb0 ;  /* 0x01e000000c1879f0 */ /* 0x000fe20008001818 */
[----:B------:R-:W-:Y:S02]  /*14a0*/  ULDC UR14, c[0x0][0x604] ;  /* 0x00018100000e7ab9 */ /* 0x000fe40000000800 */
[----:B------:R-:W-:Y:S02]  /*14b0*/  WARPGROUP.DEPBAR.LE gsb0, 0x0 ;  /* 0x00008000000079c5 */ /* 0x000fe40000010000 */
[----:B------:R-:W-:-:S07]  /*14c0*/  WARPGROUP.ARRIVE ;  /* 0x00000000000079c5 */ /* 0x000fce0000000000 */
[----:B------:R-:W-:Y:S03]  /*14d0*/  HGMMA.64x128x16.F32.BF16 R24, gdesc[UR16], R24, gsb0 ;  /* 0x01e00000101879f0 */ /* 0x000fe60008001818 */
        /* <DEDUP_REMOVED lines=31> */
[----:B------:R-:W-:-:S04]  /*16d0*/  FMNMX R7, R24, R25, !PT ;  /* 0x0000001918077209 */ /* 0x000fc80007800000 */
        /* <DEDUP_REMOVED lines=10> */
[----:B------:R-:W-:Y:S02]  /*1780*/  FMNMX R0, R48, R7, !PT ;  /* 0x0000000730007209 */ /* 0x000fe40007800000 */
[----:B------:R-:W-:Y:S02]  /*1790*/  FMNMX R7, R26, R27, !PT ;  /* 0x0000001b1a077209 */ /* 0x000fe40007800000 */
[----:B------:R-:W-:Y:S02]  /*17a0*/  FMNMX R11, R49, R0, !PT ;  /* 0x00000000310b7209 */ /* 0x000fe40007800000 */
[----:B------:R-:W-:Y:S02]  /*17b0*/  FMNMX R0, R30, R7, !PT ;  /* 0x000000071e007209 */ /* 0x000fe40007800000 */
[----:B------:R-:W-:Y:S02]  /*17c0*/  FMNMX R6, R52, R11, !PT ;  /* 0x0000000b34067209 */ /* 0x000fe40007800000 */
[----:B------:R-:W-:-:S02]  /*17d0*/  FMNMX R7, R31, R0, !PT ;  /* 0x000000001f077209 */ /* 0x000fc40007800000 */
        /* <DEDUP_REMOVED lines=33> */
[----:B------:R-:W-:-:S03]  /*19f0*/  FMNMX R0, R66, R7, !PT ;  /* 0x0000000742007209 */ /* 0x000fc60007800000 */
[----:B------:R-:W1:Y:S01]  /*1a00*/  SHFL.BFLY PT, R11, R6, 0x1, 0x1f ;  /* 0x0c201f00060b7f89 */ /* 0x000e6200000e0000 */
[----:B------:R-:W-:-:S04]  /*1a10*/  FMNMX R7, R67, R0, !PT ;  /* 0x0000000043077209 */ /* 0x000fc80007800000 */
[----:B------:R-:W-:-:S04]  /*1a20*/  FMNMX R0, R70, R7, !PT ;  /* 0x0000000746007209 */ /* 0x000fc80007800000 */
[----:B------:R-:W-:-:S04]  /*1a30*/  FMNMX R7, R71, R0, !PT ;  /* 0x0000000047077209 */ /* 0x000fc80007800000 */
[----:B------:R-:W-:-:S04]  /*1a40*/  FMNMX R0, R74, R7, !PT ;  /* 0x000000074a007209 */ /* 0x000fc80007800000 */
[----:B------:R-:W-:-:S04]  /*1a50*/  FMNMX R7, R75, R0, !PT ;  /* 0x000000004b077209 */ /* 0x000fc80007800000 */
[----:B------:R-:W-:Y:S02]  /*1a60*/  FMNMX R0, R78, R7, !PT ;  /* 0x000000074e007209 */ /* 0x000fe40007800000 */
[----:B-1----:R-:W-:Y:S02]  /*1a70*/  FMNMX R11, R6, R11, !PT ;  /* 0x0000000b060b7209 */ /* 0x002fe40007800000 */
[----:B------:R-:W-:-:S03]  /*1a80*/  FMNMX R7, R79, R0, !PT ;  /* 0x000000004f077209 */ /* 0x000fc60007800000 */
[----:B------:R-:W1:Y:S01]  /*1a90*/  SHFL.BFLY PT, R8, R11, 0x2, 0x1f ;  /* 0x0c401f000b087f89 */ /* 0x000e6200000e0000 */
[----:B------:R-:W-:-:S04]  /*1aa0*/  FMNMX R0, R82, R7, !PT ;  /* 0x0000000752007209 */ /* 0x000fc80007800000 */
[----:B------:R-:W-:-:S04]  /*1ab0*/  FMNMX R7, R83, R0, !PT ;  /* 0x0000000053077209 */ /* 0x000fc80007800000 */
[----:B------:R-:W-:-:S04]  /*1ac0*/  FMNMX R0, R86, R7, !PT ;  /* 0x0000000756007209 */ /* 0x000fc80007800000 */
[----:B------:R-:W-:-:S05]  /*1ad0*/  FMNMX R6, R87, R0, !PT ;  /* 0x0000000057067209 */ /* 0x000fca0007800000 */
[----:B------:R-:W2:Y:S01]  /*1ae0*/  SHFL.BFLY PT, R7, R6, 0x1, 0x1f ;  /* 0x0c201f0006077f89 */ /* 0x000ea200000e0000 */
[----:B-1----:R-:W-:-:S04]  /*1af0*/  FMNMX R0, R11, R8, !PT ;  /* 0x000000080b007209 */ /* 0x002fc80007800000 */
[----:B------:R-:W-:-:S04]  /*1b00*/  FSETP.NEU.AND P1, PT, R0, -INF , PT ;  /* 0xff8000000000780b */ /* 0x000fc80003f2d000 */
[----:B------:R-:W-:-:S05]  /*1b10*/  FSEL R8, R0, RZ, P1 ;  /* 0x000000ff00087208 */ /* 0x000fca0000800000 */
[----:B------:R-:W-:Y:S01]  /*1b20*/  FMUL R8, R8, UR11 ;  /* 0x0000000b08087c20 */ /* 0x000fe20008400000 */
[----:B------:R-:W-:-:S03]  /*1b30*/  ULDC UR11, c[0x0][0x604] ;  /* 0x00018100000b7ab9 */ /* 0x000fc60000000800 */
[--C-:B------:R-:W-:Y:S01]  /*1b40*/  FFMA R24, R24, UR11, -R8.reuse ;  /* 0x0000000b18187c23 */ /* 0x100fe20008000808 */
[----:B--2---:R-:W-:Y:S01]  /*1b50*/  FMNMX R7, R6, R7, !PT ;  /* 0x0000000706077209 */ /* 0x004fe20007800000 */
[----:B------:R-:W-:Y:S02]  /*1b60*/  ULDC UR11, c[0x0][0x604] ;  /* 0x00018100000b7ab9 */ /* 0x000fe40000000800 */
[--C-:B------:R-:W-:Y:S01]  /*1b70*/  FFMA R11, R25, UR11, -R8.reuse ;  /* 0x0000000b190b7c23 */ /* 0x100fe20008000808 */
[----:B------:R-:W-:Y:S01]  /*1b80*/  ULDC UR11, c[0x0][0x604] ;  /* 0x00018100000b7ab9 */ /* 0x000fe20000000800 */
[----:B------:R-:W1:Y:S01]  /*1b90*/  SHFL.BFLY PT, R6, R7, 0x2, 0x1f ;  /* 0x0c401f0007067f89 */ /* 0x000e6200000e0000 */
[--C-:B------:R-:W-:Y:S01]  /*1ba0*/  FFMA R12, R28, UR11, -R8.reuse ;  /* 0x0000000b1c0c7c23 */ /* 0x100fe20008000808 */
[----:B------:R-:W-:Y:S01]  /*1bb0*/  ULDC UR11, c[0x0][0x604] ;  /* 0x00018100000b7ab9 */ /* 0x000fe20000000800 */
[----:B------:R-:W-:Y:S01]  /*1bc0*/  FSETP.GEU.AND P4, PT, R11, -126, PT ;  /* 0xc2fc00000b00780b */ /* 0x000fe20003f8e000 */
[--C-:B------:R-:W-:Y:S01]  /*1bd0*/  FFMA R13, R29, UR11, -R8.reuse ;  /* 0x0000000b1d0d7c23 */ /* 0x100fe20008000808 */
[----:B------:R-:W-:Y:S01]  /*1be0*/  ULDC UR11, c[0x0][0x604] ;  /* 0x00018100000b7ab9 */ /* 0x000fe20000000800 */
[----:B------:R-:W-:Y:S01]  /*1bf0*/  FSETP.GEU.AND P1, PT, R24, -126, PT ;  /* 0xc2fc00001800780b */ /* 0x000fe20003f2e000 */
[--C-:B------:R-:W-:Y:S01]  /*1c00*/  FFMA R28, R32, UR11, -R8.reuse ;  /* 0x0000000b201c7c23 */ /* 0x100fe20008000808 */
[----:B------:R-:W-:Y:S01]  /*1c10*/  ULDC UR11, c[0x0][0x604] ;  /* 0x00018100000b7ab9 */ /* 0x000fe20000000800 */
[----:B------:R-:W-:Y:S01]  /*1c20*/  FSETP.GEU.AND P2, PT, R13, -126, PT ;  /* 0xc2fc00000d00780b */ /* 0x000fe20003f4e000 */
[--C-:B------:R-:W-:Y:S01]  /*1c30*/  FFMA R15, R33, UR11, -R8.reuse ;  /* 0x0000000b210f7c23 */ /* 0x100fe20008000808 */
[----:B------:R-:W-:Y:S01]  /*1c40*/  FSETP.GEU.AND P3, PT, R12, -126, PT ;  /* 0xc2fc00000c00780b */ /* 0x000fe20003f6e000 */
[----:B------:R-:W-:Y:S01]  /*1c50*/  ULDC UR11, c[0x0][0x604] ;  /* 0x00018100000b7ab9 */ /* 0x000fe20000000800 */
[----:B------:R-:W-:Y:S01]  /*1c60*/  FSETP.GEU.AND P6, PT, R28, -126, PT ;  /* 0xc2fc00001c00780b */ /* 0x000fe20003fce000 */
[--C-:B------:R-:W-:Y:S01]  /*1c70*/  FFMA R14, R36, UR11, -R8.reuse ;  /* 0x0000000b240e7c23 */ /* 0x100fe20008000808 */
[----:B------:R-:W-:Y:S01]  /*1c80*/  ULDC UR11, c[0x0][0x604] ;  /* 0x00018100000b7ab9 */ /* 0x000fe20000000800 */
[----:B------:R-:W-:Y:S01]  /*1c90*/  @!P4 FMUL R11, R11, 0.5 ;  /* 0x3f0000000b0bc820 */ /* 0x000fe20000400000 */
[--C-:B------:R-:W-:Y:S01]  /*1ca0*/  FFMA R17, R37, UR11, -R8.reuse ;  /* 0x0000000b25117c23 */ /* 0x100fe20008000808 */
[----:B------:R-:W-:Y:S01]  /*1cb0*/  ULDC UR11, c[0x0][0x604] ;  /* 0x00018100000b7ab9 */ /* 0x000fe20000000800 */
[----:B------:R-:W-:Y:S01]  /*1cc0*/  @!P1 FMUL R24, R24, 0.5 ;  /* 0x3f00000018189820 */ /* 0x000fe20000400000 */
[--C-:B------:R-:W-:Y:S01]  /*1cd0*/  FFMA R32, R40, UR11, -R8.reuse ;  /* 0x0000000b28207c23 */ /* 0x100fe20008000808 */
[----:B------:R-:W-:Y:S01]  /*1ce0*/  ULDC UR11, c[0x0][0x604] ;  /* 0x00018100000b7ab9 */ /* 0x000fe20000000800 */
[----:B------:R-:W-:Y:S01]  /*1cf0*/  @!P2 FMUL R13, R13, 0.5 ;  /* 0x3f0000000d0da820 */ /* 0x000fe20000400000 */
[----:B------:R-:W2:Y:S01]  /*1d00*/  MUFU.EX2 R11, R11 ;  /* 0x0000000b000b7308 */ /* 0x000ea20000000800 */
[----:B-1----:R-:W-:Y:S01]  /*1d10*/  FMNMX R6, R7, R6, !PT ;  /* 0x0000000607067209 */ /* 0x002fe20007800000 */
[----:B------:R-:W-:Y:S01]  /*1d20*/  @!P3 FMUL R12, R12, 0.5 ;  /* 0x3f0000000c0cb820 */ /* 0x000fe20000400000 */
[----:B------:R-:W-:Y:S01]  /*1d30*/  @!P6 FMUL R28, R28, 0.5 ;  /* 0x3f0000001c1ce820 */ /* 0x000fe20000400000 */
[----:B------:R-:W-:Y:S01]  /*1d40*/  FFMA R19, R41, UR11, -R8 ;  /* 0x0000000b29137c23 */ /* 0x000fe20008000808 */
[----:B------:R-:W-:Y:S01]  /*1d50*/  FSETP.NEU.AND P5, PT, R6, -INF , PT ;  /* 0xff8000000600780b */ /* 0x000fe20003fad000 */
[----:B------:R-:W-:-:S02]  /*1d60*/  ULDC UR11, c[0x0][0x604] ;  /* 0x00018100000b7ab9 */ /* 0x000fc40000000800 */
[----:B------:R-:W1:Y:S01]  /*1d70*/  MUFU.EX2 R24, R24 ;  /* 0x0000001800187308 */ /* 0x000e620000000800 */
[----:B------:R-:W-:Y:S01]  /*1d80*/  FSEL R7, R6, RZ, P5 ;  /* 0x000000ff06077208 */ /* 0x000fe20002800000 */
[--C-:B------:R-:W-:Y:S01]  /*1d90*/  FFMA R18, R44, UR11, -R8.reuse ;  /* 0x0000000b2c127c23 */ /* 0x100fe20008000808 */
[----:B------:R-:W-:Y:S01]  /*1da0*/  FSETP.GEU.AND P5, PT, R15, -126, PT ;  /* 0xc2fc00000f00780b */ /* 0x000fe20003fae000 */
[----:B------:R-:W-:Y:S02]  /*1db0*/  ULDC UR11, c[0x0][0x604] ;  /* 0x00018100000b7ab9 */ /* 0x000fe40000000800 */
[--C-:B------:R-:W-:Y:S01]  /*1dc0*/  FFMA R21, R45, UR11, -R8.reuse ;  /* 0x0000000b2d157c23 */ /* 0x100fe20008000808 */
[----:B------:R-:W-:Y:S01]  /*1dd0*/  ULDC UR11, c[0x0][0x604] ;  /* 0x00018100000b7ab9 */ /* 0x000fe20000000800 */
[----:B------:R-:W3:Y:S01]  /*1de0*/  MUFU.EX2 R13, R13 ;  /* 0x0000000d000d7308 */ /* 0x000ee20000000800 */
[----:B--2---:R-:W-:Y:S01]  /*1df0*/  @!P4 FMUL R11, R11, R11 ;  /* 0x0000000b0b0bc220 */ /* 0x004fe20000400000 */
[----:B------:R-:W-:Y:S01]  /*1e00*/  FSETP.GEU.AND P4, PT, R17, -126, PT ;  /* 0xc2fc00001100780b */ /* 0x000fe20003f8e000 */
[----:B------:R-:W-:Y:S01]  /*1e10*/  FFMA R36, R48, UR11, -R8 ;  /* 0x0000000b30247c23 */ /* 0x000fe20008000808 */
[----:B------:R-:W-:-:S02]  /*1e20*/  ULDC UR11, c[0x0][0x604] ;  /* 0x00018100000b7ab9 */ /* 0x000fc40000000800 */
[--C-:B------:R-:W-:Y:S01]  /*1e30*/  FFMA R23, R49, UR11, -R8.reuse ;  /* 0x0000000b31177c23 */ /* 0x100fe20008000808 */
[----:B------:R-:W-:Y:S01]  /*1e40*/  ULDC UR11, c[0x0][0x604] ;  /* 0x00018100000b7ab9 */ /* 0x000fe20000000800 */
[----:B------:R-:W-:Y:S01]  /*1e50*/  @!P5 FMUL R15, R15, 0.5 ;  /* 0x3f0000000f0fd820 */ /* 0x000fe20000400000 */
[----:B------:R-:W2:Y:S01]  /*1e60*/  MUFU.EX2 R28, R28 ;  /* 0x0000001c001c7308 */ /* 0x000ea20000000800 */
[----:B-1----:R-:W-:Y:S01]  /*1e70*/  @!P1 FMUL R24, R24, R24 ;  /* 0x0000001818189220 */ /* 0x002fe20000400000 */
[----:B------:R-:W-:Y:S01]  /*1e80*/  FSETP.GEU.AND P1, PT, R14, -126, PT ;  /* 0xc2fc00000e00780b */ /* 0x000fe20003f2e000 */
[--C-:B------:R-:W-:Y:S01]  /*1e90*/  FFMA R20, R52, UR11, -R8.reuse ;  /* 0x0000000b34147c23 */ /* 0x100fe20008000808 */
[----:B------:R-:W-:Y:S02]  /*1ea0*/  ULDC UR11, c[0x0][0x604] ;  /* 0x00018100000b7ab9 */ /* 0x000fe40000000800 */
[----:B------:R-:W-:Y:S01]  /*1eb0*/  @!P4 FMUL R17, R17, 0.5 ;  /* 0x3f0000001111c820 */ /* 0x000fe20000400000 */
[----:B------:R-:W-:Y:S01]  /*1ec0*/  FFMA R25, R53, UR11, -R8 ;  /* 0x0000000b35197c23 */ /* 0x000fe20008000808 */
[----:B------:R-:W1:Y:S01]  /*1ed0*/  MUFU.EX2 R12, R12 ;  /* 0x0000000c000c7308 */ /* 0x000e620000000800 */
[----:B---3--:R-:W-:Y:S01]  /*1ee0*/  @!P2 FMUL R13, R13, R13 ;  /* 0x0000000d0d0da220 */ /* 0x008fe20000400000 */
[----:B------:R-:W-:Y:S01]  /*1ef0*/  FSETP.GEU.AND P2, PT, R19, -126, PT ;  /* 0xc2fc00001300780b */ /* 0x000fe20003f4e000 */
[----:B------:R-:W-:-:S02]  /*1f00*/  ULDC UR11, c[0x0][0x604] ;  /* 0x00018100000b7ab9 */ /* 0x000fc40000000800 */
[--C-:B------:R-:W-:Y:S01]  /*1f10*/  FFMA R29, R56, UR11, -R8.reuse ;  /* 0x0000000b381d7c23 */ /* 0x100fe20008000808 */
[----:B------:R-:W-:Y:S01]  /*1f20*/  ULDC UR11, c[0x0][0x604] ;  /* 0x00018100000b7ab9 */ /* 0x000fe20000000800 */
[----:B------:R-:W-:Y:S01]  /*1f30*/  @!P1 FMUL R14, R14, 0.5 ;  /* 0x3f0000000e0e9820 */ /* 0x000fe20000400000 */
[----:B------:R-:W3:Y:S01]  /*1f40*/  MUFU.EX2 R15, R15 ;  /* 0x0000000f000f7308 */ /* 0x000ee20000000800 */
[----:B--2---:R-:W-:Y:S01]  /*1f50*/  @!P6 FMUL R28, R28, R28 ;  /* 0x0000001c1c1ce220 */ /* 0x004fe20000400000 */
[----:B------:R-:W-:Y:S01]  /*1f60*/  FSETP.GEU.AND P6, PT, R18, -126, PT ;  /* 0xc2fc00001200780b */ /* 0x000fe20003fce000 */
[--C-:B------:R-:W-:Y:S01]  /*1f70*/  FFMA R57, R57, UR11, -R8.reuse ;  /* 0x0000000b39397c23 */ /* 0x100fe20008000808 */
[----:B------:R-:W-:Y:S02]  /*1f80*/  ULDC UR11, c[0x0][0x604] ;  /* 0x00018100000b7ab9 */ /* 0x000fe40000000800 */
[----:B------:R-:W-:Y:S01]  /*1f90*/  FFMA R60, R60, UR11, -R8 ;  /* 0x0000000b3c3c7c23 */ /* 0x000fe20008000808 */
[----:B------:R-:W-:Y:S01]  /*1fa0*/  @!P2 FMUL R19, R19, 0.5 ;  /* 0x3f0000001313a820 */ /* 0x000fe20000400000 */
[----:B------:R-:W2:Y:S01]  /*1fb0*/  MUFU.EX2 R17, R17 ;  /* 0x0000001100117308 */ /* 0x000ea20000000800 */
[----:B-1----:R-:W-:Y:S01]  /*1fc0*/  @!P3 FMUL R12, R12, R12 ;  /* 0x0000000c0c0cb220 */ /* 0x002fe20000400000 */
[----:B------:R-:W-:Y:S01]  /*1fd0*/  FSETP.GEU.AND P3, PT, R32, -126, PT ;  /* 0xc2fc00002000780b */ /* 0x000fe20003f6e000 */
[----:B------:R-:W-:-:S02]  /*1fe0*/  ULDC UR11, c[0x0][0x604] ;  /* 0x00018100000b7ab9 */ /* 0x000fc40000000800 */
[--C-:B------:R-:W-:Y:S01]  /*1ff0*/  FFMA R61, R61, UR11, -R8.reuse ;  /* 0x0000000b3d3d7c23 */ /* 0x100fe20008000808 */
[----:B------:R-:W-:Y:S01]  /*2000*/  ULDC UR11, c[0x0][0x604] ;  /* 0x00018100000b7ab9 */ /* 0x000fe20000000800 */
[----:B------:R-:W-:Y:S01]  /*2010*/  @!P6 FMUL R18, R18, 0.5 ;  /* 0x3f0000001212e820 */ /* 0x000fe20000400000 */
[----:B------:R-:W1:Y:S01]  /*2020*/  MUFU.EX2 R14, R14 ;  /* 0x0000000e000e7308 */ /* 0x000e620000000800 */
[----:B---3--:R-:W-:Y:S01]  /*2030*/  @!P5 FMUL R15, R15, R15 ;  /* 0x0000000f0f0fd220 */ /* 0x008fe20000400000 */
[----:B------:R-:W-:Y:S01]  /*2040*/  FSETP.GEU.AND P5, PT, R21, -126, PT ;  /* 0xc2fc00001500780b */ /* 0x000fe20003fae000 */
[--C-:B------:R-:W-:Y:S01]  /*2050*/  FFMA R64, R64, UR11, -R8.reuse ;  /* 0x0000000b40407c23 */ /* 0x100fe20008000808 */
[----:B------:R-:W-:Y:S02]  /*2060*/  ULDC UR11, c[0x0][0x604] ;  /* 0x00018100000b7ab9 */ /* 0x000fe40000000800 */
[----:B------:R-:W-:Y:S01]  /*2070*/  FFMA R65, R65, UR11, -R8 ;  /* 0x0000000b41417c23 */ /* 0x000fe20008000808 */
[----:B------:R-:W-:Y:S01]  /*2080*/  @!P3 FMUL R32, R32, 0.5 ;  /* 0x3f0000002020b820 */ /* 0x000fe20000400000 */
[----:B------:R-:W3:Y:S01]  /*2090*/  MUFU.EX2 R19, R19 ;  /* 0x0000001300137308 */ /* 0x000ee20000000800 */
[----:B--2---:R-:W-:Y:S01]  /*20a0*/  @!P4 FMUL R17, R17, R17 ;  /* 0x000000111111c220 */ /* 0x004fe20000400000 */
[----:B------:R-:W-:Y:S01]  /*20b0*/  FSETP.GEU.AND P4, PT, R23, -126, PT ;  /* 0xc2fc00001700780b */ /* 0x000fe20003f8e000 */
        /* <DEDUP_REMOVED lines=9> */
[----:B------:R-:W-:Y:S01]  /*2150*/  FFMA R72, R72, UR11, -R8 ;  /* 0x0000000b48487c23 */ /* 0x000fe20008000808 */
[----:B------:R-:W-:Y:S01]  /*2160*/  @!P4 FMUL R23, R23, 0.5 ;  /* 0x3f0000001717c820 */ /* 0x000fe20000400000 */
        /* <DEDUP_REMOVED lines=32> */
[----:B------:R-:W-:Y:S01]  /*2370*/  FFMA R8, R85, UR11, -R8 ;  /* 0x0000000b55087c23 */ /* 0x000fe20008000808 */
[----:B------:R-:W-:Y:S01]  /*2380*/  ULDC UR11, c[0x0][0x604] ;  /* 0x00018100000b7ab9 */ /* 0x000fe20000000800 */
[----:B------:R-:W-:Y:S01]  /*2390*/  @!P5 FMUL R57, R57, 0.5 ;  /* 0x3f0000003939d820 */ /* 0x000fe20000400000 */
[----:B------:R-:W2:Y:S01]  /*23a0*/  MUFU.EX2 R29, R29 ;  /* 0x0000001d001d7308 */ /* 0x000ea20000000800 */
[----:B-1----:R-:W-:Y:S01]  /*23b0*/  @!P1 FMUL R36, R36, R36 ;  /* 0x0000002424249220 */ /* 0x002fe20000400000 */
[----:B------:R-:W-:Y:S01]  /*23c0*/  FSETP.GEU.AND P1, PT, R60, -126, PT ;  /* 0xc2fc00003c00780b */ /* 0x000fe20003f2e000 */
[----:B------:R-:W-:Y:S01]  /*23d0*/  FMUL R7, R7, UR11 ;  /* 0x0000000b07077c20 */ /* 0x000fe20008400000 */
[----:B------:R-:W-:-:S03]  /*23e0*/  ULDC UR11, c[0x0][0x604] ;  /* 0x00018100000b7ab9 */ /* 0x000fc60000000800 */
        /* <DEDUP_REMOVED lines=15> */
[----:B------:R2:W4:Y:S01]  /*24e0*/  MUFU.EX2 R22, R61 ;  /* 0x0000003d00167308 */ /* 0x0005220000000800 */
[----:B-1----:R-:W-:Y:S01]  /*24f0*/  @!P5 FMUL R40, R40, R40 ;  /* 0x000000282828d220 */ /* 0x002fe20000400000 */
[----:B------:R-:W-:-:S05]  /*2500*/  FSETP.GEU.AND P5, PT, R69, -126, PT ;  /* 0xc2fc00004500780b */ /* 0x000fca0003fae000 */
[----:B------:R-:W-:Y:S01]  /*2510*/  @!P6 FMUL R68, R68, 0.5 ;  /* 0x3f0000004444e820 */ /* 0x000fe20000400000 */
[----:B------:R-:W1:Y:S01]  /*2520*/  MUFU.EX2 R33, R60 ;  /* 0x0000003c00217308 */ /* 0x000e620000000800 */
[----:B---3--:R-:W-:Y:S01]  /*2530*/  @!P3 FMUL R20, R20, R20 ;  /* 0x000000141414b220 */ /* 0x008fe20000400000 */
[----:B------:R-:W-:Y:S01]  /*2540*/  FSETP.GEU.AND P3, PT, R64, -126, PT ;  /* 0xc2fc00004000780b */ /* 0x000fe20003f6e000 */
[--C-:B--2---:R-:W-:Y:S01]  /*2550*/  FFMA R61, R31, UR11, -R7.reuse ;  /* 0x0000000b1f3d7c23 */ /* 0x104fe20008000807 */
[----:B------:R-:W-:Y:S02]  /*2560*/  ULDC UR11, c[0x0][0x604] ;  /* 0x00018100000b7ab9 */ /* 0x000fe40000000800 */
[----:B------:R-:W-:Y:S01]  /*2570*/  FFMA R34, R34, UR11, -R7 ;  /* 0x0000000b22227c23 */ /* 0x000fe20008000807 */
[----:B------:R-:W-:Y:S01]  /*2580*/  @!P5 FMUL R69, R69, 0.5 ;  /* 0x3f0000004545d820 */ /* 0x000fe20000400000 */
[----:B------:R-:W2:Y:S01]  /*2590*/  MUFU.EX2 R44, R65 ;  /* 0x00000041002c7308 */ /* 0x000ea20000000800 */
[----:B----4-:R-:W-:Y:S01]  /*25a0*/  @!P4 FMUL R22, R22, R22 ;  /* 0x000000161616c220 */ /* 0x010fe20000400000 */
[----:B------:R-:W-:Y:S01]  /*25b0*/  FSETP.GEU.AND P4, PT, R73, -126, PT ;  /* 0xc2fc00004900780b */ /* 0x000fe20003f8e000 */
[----:B------:R-:W-:-:S04]  /*25c0*/  ULDC UR11, c[0x0][0x604] ;  /* 0x00018100000b7ab9 */ /* 0x000fc80000000800 */
[----:B------:R-:W-:Y:S01]  /*25d0*/  @!P3 FMUL R64, R64, 0.5 ;  /* 0x3f0000004040b820 */ /* 0x000fe20000400000 */
[----:B------:R-:W3:Y:S01]  /*25e0*/  MUFU.EX2 R41, R68 ;  /* 0x0000004400297308 */ /* 0x000ee20000000800 */
[----:B-1----:R-:W-:Y:S01]  /*25f0*/  @!P1 FMUL R33, R33, R33 ;  /* 0x0000002121219220 */ /* 0x002fe20000400000 */
[----:B------:R-:W-:-:S05]  /*2600*/  FSETP.GEU.AND P1, PT, R72, -126, PT ;  /* 0xc2fc00004800780b */ /* 0x000fca0003f2e000 */
[----:B------:R-:W-:Y:S01]  /*2610*/  @!P4 FMUL R73, R73, 0.5 ;  /* 0x3f0000004949c820 */ /* 0x000fe20000400000 */
[----:B------:R-:W1:Y:S01]  /*2620*/  MUFU.EX2 R48, R69 ;  /* 0x0000004500307308 */ /* 0x000e620000000800 */
[----:B--2---:R-:W-:Y:S01]  /*2630*/  @!P2 FMUL R44, R44, R44 ;  /* 0x0000002c2c2ca220 */ /* 0x004fe20000400000 */
[----:B------:R-:W-:-:S05]  /*2640*/  FSETP.GEU.AND P2, PT, R77, -126, PT ;  /* 0xc2fc00004d00780b */ /* 0x000fca0003f4e000 */
[----:B------:R-:W-:Y:S01]  /*2650*/  @!P1 FMUL R72, R72, 0.5 ;  /* 0x3f00000048489820 */ /* 0x000fe20000400000 */
[----:B------:R-:W2:Y:S01]  /*2660*/  MUFU.EX2 R37, R64 ;  /* 0x0000004000257308 */ /* 0x000ea20000000800 */
[----:B---3--:R-:W-:Y:S01]  /*2670*/  @!P6 FMUL R41, R41, R41 ;  /* 0x000000292929e220 */ /* 0x008fe20000400000 */
[----:B------:R-:W-:-:S05]  /*2680*/  FSETP.GEU.AND P6, PT, R80, -126, PT ;  /* 0xc2fc00005000780b */ /* 0x000fca0003fce000 */
        /* <DEDUP_REMOVED lines=15> */
[----:B------:R-:W-:-:S03]  /*2780*/  FSETP.GEU.AND P1, PT, R84, -126, PT ;  /* 0xc2fc00005400780b */ /* 0x000fc60003f2e000 */
[----:B------:R-:W-:Y:S01]  /*2790*/  FADD R65, R32, R45 ;  /* 0x0000002d20417221 */ /* 0x000fe20000000000 */
[----:B------:R-:W-:Y:S01]  /*27a0*/  F2FP.BF16.F32.PACK_AB R32, R19, R32 ;  /* 0x000000201320723e */ /* 0x000fe200000010ff */
[----:B------:R-:W-:Y:S01]  /*27b0*/  @!P4 FMUL R8, R8, 0.5 ;  /* 0x3f0000000808c820 */ /* 0x000fe20000400000 */
[----:B------:R-:W1:Y:S01]  /*27c0*/  MUFU.EX2 R60, R81 ;  /* 0x00000051003c7308 */ /* 0x000e620000000800 */
[----:B--2---:R-:W-:Y:S01]  /*27d0*/  @!P2 FMUL R56, R56, R56 ;  /* 0x000000383838a220 */ /* 0x004fe20000400000 */
[----:B------:R-:W-:-:S05]  /*27e0*/  FSETP.GEU.AND P2, PT, R10, -126, PT ;  /* 0xc2fc00000a00780b */ /* 0x000fca0003f4e000 */
[----:B------:R-:W-:Y:S01]  /*27f0*/  @!P1 FMUL R84, R84, 0.5 ;  /* 0x3f00000054549820 */ /* 0x000fe20000400000 */
[----:B------:R-:W2:Y:S01]  /*2800*/  MUFU.EX2 R49, R76 ;  /* 0x0000004c00317308 */ /* 0x000ea20000000800 */
[----:B---3--:R-:W-:Y:S01]  /*2810*/  @!P6 FMUL R53, R53, R53 ;  /* 0x000000353535e220 */ /* 0x008fe20000400000 */
[----:B------:R-:W-:-:S03]  /*2820*/  FSETP.GEU.AND P6, PT, R30, -126, PT ;  /* 0xc2fc00001e00780b */ /* 0x000fc60003fce000 */
[----:B------:R-:W-:Y:S01]  /*2830*/  FADD R69, R36, R53 ;  /* 0x0000003524457221 */ /* 0x000fe20000000000 */
[----:B------:R-:W-:Y:S01]  /*2840*/  F2FP.BF16.F32.PACK_AB R36, R23, R36 ;  /* 0x000000241724723e */ /* 0x000fe200000010ff */
[----:B------:R-:W-:Y:S01]  /*2850*/  @!P2 FMUL R10, R10, 0.5 ;  /* 0x3f0000000a0aa820 */ /* 0x000fe20000400000 */
[----:B------:R3:W4:Y:S01]  /*2860*/  MUFU.EX2 R64, R8 ;  /* 0x0000000800407308 */ /* 0x0007220000000800 */
[----:B-1----:R-:W-:Y:S01]  /*2870*/  @!P5 FMUL R60, R60, R60 ;  /* 0x0000003c3c3cd220 */ /* 0x002fe20000400000 */
[----:B------:R-:W-:-:S03]  /*2880*/  FSETP.GEU.AND P5, PT, R61, -126, PT ;  /* 0xc2fc00003d00780b */ /* 0x000fc60003fae000 */
[----:B------:R-:W-:Y:S02]  /*2890*/  FADD R73, R23, R60 ;  /* 0x0000003c17497221 */ /* 0x000fe40000000000 */
[----:B------:R-:W-:Y:S01]  /*28a0*/  @!P6 FMUL R30, R30, 0.5 ;  /* 0x3f0000001e1ee820 */ /* 0x000fe20000400000 */
[----:B------:R-:W1:Y:S01]  /*28b0*/  MUFU.EX2 R57, R84 ;  /* 0x0000005400397308 */ /* 0x000e620000000800 */
[----:B--2---:R-:W-:Y:S01]  /*28c0*/  @!P3 FMUL R49, R49, R49 ;  /* 0x000000313131b220 */ /* 0x004fe20000400000 */
[----:B------:R-:W-:Y:S01]  /*28d0*/  FSETP.GEU.AND P3, PT, R26, -126, PT ;  /* 0xc2fc00001a00780b */ /* 0x000fe20003f6e000 */
[--C-:B---3--:R-:W-:Y:S01]  /*28e0*/  FFMA R8, R35, UR11, -R7.reuse ;  /* 0x0000000b23087c23 */ /* 0x108fe20008000807 */
[----:B------:R-:W-:Y:S02]  /*28f0*/  ULDC UR11, c[0x0][0x604] ;  /* 0x00018100000b7ab9 */ /* 0x000fe40000000800 */
[----:B------:R-:W-:Y:S01]  /*2900*/  FFMA R38, R38, UR11, -R7 ;  /* 0x0000000b26267c23 */ /* 0x000fe20008000807 */
[----:B------:R-:W-:Y:S01]  /*2910*/  @!P5 FMUL R61, R61, 0.5 ;  /* 0x3f0000003d3dd820 */ /* 0x000fe20000400000 */
[----:B------:R2:W3:Y:S01]  /*2920*/  MUFU.EX2 R68, R10 ;  /* 0x0000000a00447308 */ /* 0x0004e20000000800 */
[----:B------:R-:W-:Y:S01]  /*2930*/  ULDC UR11, c[0x0][0x604] ;  /* 0x00018100000b7ab9 */ /* 0x000fe20000000800 */
[----:B----4-:R-:W-:Y:S01]  /*2940*/  @!P4 FMUL R64, R64, R64 ;  /* 0x000000404040c220 */ /* 0x010fe20000400000 */
[----:B------:R-:W-:-:S04]  /*2950*/  FSETP.GEU.AND P4, PT, R8, -126, PT ;  /* 0xc2fc00000800780b */ /* 0x000fc80003f8e000 */
[----:B------:R-:W-:Y:S01]  /*2960*/  @!P3 FMUL R26, R26, 0.5 ;  /* 0x3f0000001a1ab820 */ /* 0x000fe20000400000 */
[----:B------:R-:W4:Y:S01]  /*2970*/  MUFU.EX2 R31, R30 ;  /* 0x0000001e001f7308 */ /* 0x000f220000000800 */
[--C-:B--2---:R-:W-:Y:S01]  /*2980*/  FFMA R10, R39, UR11, -R7.reuse ;  /* 0x0000000b270a7c23 */ /* 0x104fe20008000807 */
[----:B------:R-:W-:Y:S01]  /*2990*/  ULDC UR11, c[0x0][0x604] ;  /* 0x00018100000b7ab9 */ /* 0x000fe20000000800 */
[----:B-1----:R-:W-:Y:S01]  /*29a0*/  @!P1 FMUL R57, R57, R57 ;  /* 0x0000003939399220 */ /* 0x002fe20000400000 */
[----:B------:R-:W-:Y:S01]  /*29b0*/  FFMA R42, R42, UR11, -R7 ;  /* 0x0000000b2a2a7c23 */ /* 0x000fe20008000807 */
[----:B------:R-:W-:Y:S01]  /*29c0*/  ULDC UR11, c[0x0][0x604] ;  /* 0x00018100000b7ab9 */ /* 0x000fe20000000800 */
[----:B------:R-:W-:Y:S02]  /*29d0*/  FSETP.GEU.AND P1, PT, R34, -126, PT ;  /* 0xc2fc00002200780b */ /* 0x000fe40003f2e000 */
[----:B------:R-:W1:Y:S01]  /*29e0*/  MUFU.EX2 R72, R61 ;  /* 0x0000003d00487308 */ /* 0x000e620000000800 */
[----:B---3--:R-:W-:Y:S01]  /*29f0*/  @!P2 FMUL R68, R68, R68 ;  /* 0x000000444444a220 */ /* 0x008fe20000400000 */
[----:B------:R-:W-:Y:S01]  /*2a00*/  FSETP.GEU.AND P2, PT, R10, -126, PT ;  /* 0xc2fc00000a00780b */ /* 0x000fe20003f4e000 */
[----:B------:R-:W-:-:S05]  /*2a10*/  @!P4 FMUL R8, R8, 0.5 ;  /* 0x3f0000000808c820 */ /* 0x000fca0000400000 */
[----:B------:R2:W3:Y:S01]  /*2a20*/  MUFU.EX2 R27, R26 ;  /* 0x0000001a001b7308 */ /* 0x0004e20000000800 */
[----:B----4-:R-:W-:Y:S01]  /*2a30*/  @!P6 FMUL R31, R31, R31 ;  /* 0x0000001f1f1fe220 */ /* 0x010fe20000400000 */
[----:B------:R-:W-:Y:S01]  /*2a40*/  FSETP.GEU.AND P6, PT, R42, -126, PT ;  /* 0xc2fc00002a00780b */ /* 0x000fe20003fce000 */
[----:B------:R-:W-:-:S04]  /*2a50*/  @!P1 FMUL R34, R34, 0.5 ;  /* 0x3f00000022229820 */ /* 0x000fc80000400000 */
[----:B------:R-:W-:Y:S01]  /*2a60*/  @!P2 FMUL R10, R10, 0.5 ;  /* 0x3f0000000a0aa820 */ /* 0x000fe20000400000 */
[----:B------:R4:W5:Y:S01]  /*2a70*/  MUFU.EX2 R76, R8 ;  /* 0x00000008004c7308 */ /* 0x0009620000000800 */
[--C-:B--2---:R-:W-:Y:S01]  /*2a80*/  FFMA R26, R43, UR11, -R7.reuse ;  /* 0x0000000b2b1a7c23 */ /* 0x104fe20008000807 */
[----:B-1----:R-:W-:Y:S01]  /*2a90*/  @!P5 FMUL R72, R72, R72 ;  /* 0x000000484848d220 */ /* 0x002fe20000400000 */
[----:B------:R-:W-:Y:S02]  /*2aa0*/  ULDC UR11, c[0x0][0x604] ;  /* 0x00018100000b7ab9 */ /* 0x000fe40000000800 */
[----:B------:R-:W-:Y:S01]  /*2ab0*/  FFMA R46, R46, UR11, -R7 ;  /* 0x0000000b2e2e7c23 */ /* 0x000fe20008000807 */
[----:B------:R-:W-:Y:S01]  /*2ac0*/  FSETP.GEU.AND P5, PT, R26, -126, PT ;  /* 0xc2fc00001a00780b */ /* 0x000fe20003fae000 */
[----:B------:R-:W-:Y:S01]  /*2ad0*/  @!P6 FMUL R42, R42, 0.5 ;  /* 0x3f0000002a2ae820 */ /* 0x000fe20000400000 */
[----:B------:R-:W1:Y:S01]  /*2ae0*/  MUFU.EX2 R35, R34 ;  /* 0x0000002200237308 */ /* 0x000e620000000800 */
[----:B---3--:R-:W-:Y:S01]  /*2af0*/  @!P3 FMUL R27, R27, R27 ;  /* 0x0000001b1b1bb220 */ /* 0x008fe20000400000 */
[----:B------:R-:W-:Y:S01]  /*2b00*/  FSETP.GEU.AND P3, PT, R38, -126, PT ;  /* 0xc2fc00002600780b */ /* 0x000fe20003f6e000 */
[----:B------:R-:W-:-:S02]  /*2b10*/  ULDC UR11, c[0x0][0x604] ;  /* 0x00018100000b7ab9 */ /* 0x000fc40000000800 */
[--C-:B----4-:R-:W-:Y:S01]  /*2b20*/  FFMA R8, R47, UR11, -R7.reuse ;  /* 0x0000000b2f087c23 */ /* 0x110fe20008000807 */
[----:B------:R-:W-:Y:S02]  /*2b30*/  ULDC UR11, c[0x0][0x604] ;  /* 0x00018100000b7ab9 */ /* 0x000fe40000000800 */
[----:B------:R2:W3:Y:S01]  /*2b40*/  MUFU.EX2 R80, R10 ;  /* 0x0000000a00507308 */ /* 0x0004e20000000800 */
[--C-:B------:R-:W-:Y:S01]  /*2b50*/  FFMA R50, R50, UR11, -R7.reuse ;  /* 0x0000000b32327c23 */ /* 0x100fe20008000807 */
[----:B------:R-:W-:Y:S01]  /*2b60*/  ULDC UR11, c[0x0][0x604] ;  /* 0x00018100000b7ab9 */ /* 0x000fe20000000800 */
[----:B------:R-:W-:Y:S01]  /*2b70*/  @!P5 FMUL R26, R26, 0.5 ;  /* 0x3f0000001a1ad820 */ /* 0x000fe20000400000 */
[----:B-----5:R-:W-:Y:S01]  /*2b80*/  @!P4 FMUL R76, R76, R76 ;  /* 0x0000004c4c4cc220 */ /* 0x020fe20000400000 */
[----:B------:R-:W-:Y:S02]  /*2b90*/  FSETP.GEU.AND P4, PT, R8, -126, PT ;  /* 0xc2fc00000800780b */ /* 0x000fe40003f8e000 */
[----:B------:R-:W-:Y:S01]  /*2ba0*/  @!P3 FMUL R38, R38, 0.5 ;  /* 0x3f0000002626b820 */ /* 0x000fe20000400000 */
[----:B------:R-:W4:Y:S01]  /*2bb0*/  MUFU.EX2 R43, R42 ;  /* 0x0000002a002b7308 */ /* 0x000f220000000800 */
[--C-:B--2---:R-:W-:Y:S01]  /*2bc0*/  FFMA R10, R51, UR11, -R7.reuse ;  /* 0x0000000b330a7c23 */ /* 0x104fe20008000807 */
[----:B------:R-:W-:Y:S01]  /*2bd0*/  ULDC UR11, c[0x0][0x604] ;  /* 0x00018100000b7ab9 */ /* 0x000fe20000000800 */
[----:B-1----:R-:W-:Y:S01]  /*2be0*/  @!P1 FMUL R35, R35, R35 ;  /* 0x0000002323239220 */ /* 0x002fe20000400000 */
[--C-:B------:R-:W-:Y:S01]  /*2bf0*/  FFMA R54, R54, UR11, -R7.reuse ;  /* 0x0000000b36367c23 */ /* 0x100fe20008000807 */
[----:B------:R-:W-:Y:S01]  /*2c00*/  ULDC UR11, c[0x0][0x604] ;  /* 0x00018100000b7ab9 */ /* 0x000fe20000000800 */
[----:B------:R-:W-:Y:S01]  /*2c10*/  FSETP.GEU.AND P1, PT, R46, -126, PT ;  /* 0xc2fc00002e00780b */ /* 0x000fe20003f2e000 */
[----:B------:R-:W-:Y:S01]  /*2c20*/  FFMA R55, R55, UR11, -R7 ;  /* 0x0000000b37377c23 */ /* 0x000fe20008000807 */
[----:B------:R-:W1:Y:S01]  /*2c30*/  MUFU.EX2 R84, R26 ;  /* 0x0000001a00547308 */ /* 0x000e620000000800 */
[----:B---3--:R-:W-:Y:S01]  /*2c40*/  @!P2 FMUL R80, R80, R80 ;  /* 0x000000505050a220 */ /* 0x008fe20000400000 */
[----:B------:R-:W-:Y:S01]  /*2c50*/  FSETP.GEU.AND P2, PT, R10, -126, PT ;  /* 0xc2fc00000a00780b */ /* 0x000fe20003f4e000 */
[----:B------:R-:W-:Y:S01]  /*2c60*/  @!P4 FMUL R8, R8, 0.5 ;  /* 0x3f0000000808c820 */ /* 0x000fe20000400000 */
[----:B------:R-:W-:-:S04]  /*2c70*/  ULDC UR11, c[0x0][0x604] ;  /* 0x00018100000b7ab9 */ /* 0x000fc80000000800 */
[----:B------:R-:W2:Y:S01]  /*2c80*/  MUFU.EX2 R39, R38 ;  /* 0x0000002600277308 */ /* 0x000ea20000000800 */
[----:B----4-:R-:W-:Y:S01]  /*2c90*/  @!P6 FMUL R43, R43, R43 ;  /* 0x0000002b2b2be220 */ /* 0x010fe20000400000 */
[----:B------:R-:W-:Y:S01]  /*2ca0*/  FSETP.GEU.AND P6, PT, R54, -126, PT ;  /* 0xc2fc00003600780b */ /* 0x000fe20003fce000 */
[----:B------:R-:W-:-:S04]  /*2cb0*/  @!P1 FMUL R46, R46, 0.5 ;  /* 0x3f0000002e2e9820 */ /* 0x000fc80000400000 */
[----:B------:R-:W-:Y:S01]  /*2cc0*/  @!P2 FMUL R10, R10, 0.5 ;  /* 0x3f0000000a0aa820 */ /* 0x000fe20000400000 */
[----:B------:R3:W4:Y:S01]  /*2cd0*/  MUFU.EX2 R88, R8 ;  /* 0x0000000800587308 */ /* 0x0007220000000800 */
[----:B-1----:R-:W-:Y:S01]  /*2ce0*/  @!P5 FMUL R84, R84, R84 ;  /* 0x000000545454d220 */ /* 0x002fe20000400000 */
[----:B------:R-:W-:-:S05]  /*2cf0*/  FSETP.GEU.AND P5, PT, R55, -126, PT ;  /* 0xc2fc00003700780b */ /* 0x000fca0003fae000 */
        /* <DEDUP_REMOVED lines=20> */
[--C-:B------:R-:W-:Y:S01]  /*2e40*/  FFMA R30, R66, UR11, -R7.reuse ;  /* 0x0000000b421e7c23 */ /* 0x100fe20008000807 */
[----:B------:R-:W1:Y:S01]  /*2e50*/  MUFU.EX2 R59, R55 ;  /* 0x00000037003b7308 */ /* 0x000e620000000800 */
[----:B------:R-:W-:Y:S01]  /*2e60*/  ULDC UR11, c[0x0][0x604] ;  /* 0x00018100000b7ab9 */ /* 0x000fe20000000800 */
[----:B---3--:R-:W-:Y:S01]  /*2e70*/  @!P2 FMUL R90, R90, R90 ;  /* 0x0000005a5a5aa220 */ /* 0x008fe20000400000 */
[----:B------:R-:W-:Y:S01]  /*2e80*/  FFMA R67, R67, UR11, -R7 ;  /* 0x0000000b43437c23 */ /* 0x000fe20008000807 */
[----:B------:R-:W-:Y:S01]  /*2e90*/  FSETP.GEU.AND P2, PT, R63, -126, PT ;  /* 0xc2fc00003f00780b */ /* 0x000fe20003f4e000 */
[----:B------:R-:W-:Y:S01]  /*2ea0*/  ULDC UR11, c[0x0][0x604] ;  /* 0x00018100000b7ab9 */ /* 0x000fe20000000800 */
[----:B------:R-:W-:-:S02]  /*2eb0*/  @!P4 FMUL R26, R26, 0.5 ;  /* 0x3f0000001a1ac820 */ /* 0x000fc40000400000 */
[----:B------:R-:W2:Y:S01]  /*2ec0*/  MUFU.EX2 R51, R50 ;  /* 0x0000003200337308 */ /* 0x000ea20000000800 */
[----:B----4-:R-:W-:Y:S01]  /*2ed0*/  @!P6 FMUL R58, R58, R58 ;  /* 0x0000003a3a3ae220 */ /* 0x010fe20000400000 */
[----:B------:R-:W-:Y:S01]  /*2ee0*/  FSETP.GEU.AND P6, PT, R30, -126, PT ;  /* 0xc2fc00001e00780b */ /* 0x000fe20003fce000 */
[----:B------:R-:W-:-:S05]  /*2ef0*/  @!P1 FMUL R8, R8, 0.5 ;  /* 0x3f00000008089820 */ /* 0x000fca0000400000 */
[----:B------:R3:W4:Y:S01]  /*2f00*/  MUFU.EX2 R62, R8 ;  /* 0x00000008003e7308 */ /* 0x0007220000000800 */
[----:B-1----:R-:W-:Y:S01]  /*2f10*/  @!P5 FMUL R59, R59, R59 ;  /* 0x0000003b3b3bd220 */ /* 0x002fe20000400000 */
[----:B------:R-:W-:Y:S01]  /*2f20*/  FSETP.GEU.AND P5, PT, R67, -126, PT ;  /* 0xc2fc00004300780b */ /* 0x000fe20003fae000 */
[----:B------:R-:W-:-:S04]  /*2f30*/  @!P2 FMUL R63, R63, 0.5 ;  /* 0x3f0000003f3fa820 */ /* 0x000fc80000400000 */
[----:B------:R-:W-:Y:S01]  /*2f40*/  @!P6 FMUL R30, R30, 0.5 ;  /* 0x3f0000001e1ee820 */ /* 0x000fe20000400000 */
[----:B------:R1:W5:Y:S01]  /*2f50*/  MUFU.EX2 R61, R26 ;  /* 0x0000001a003d7308 */ /* 0x0003620000000800 */
[----:B--2---:R-:W-:Y:S01]  /*2f60*/  @!P3 FMUL R51, R51, R51 ;  /* 0x000000333333b220 */ /* 0x004fe20000400000 */
[----:B------:R-:W-:Y:S01]  /*2f70*/  FSETP.GEU.AND P3, PT, R10, -126, PT ;  /* 0xc2fc00000a00780b */ /* 0x000fe20003f6e000 */
[----:B---3--:R-:W-:Y:S01]  /*2f80*/  FFMA R8, R70, UR11, -R7 ;  /* 0x0000000b46087c23 */ /* 0x008fe20008000807 */
[----:B------:R-:W-:-:S03]  /*2f90*/  ULDC UR11, c[0x0][0x604] ;  /* 0x00018100000b7ab9 */ /* 0x000fc60000000800 */
[----:B------:R-:W-:Y:S01]  /*2fa0*/  @!P5 FMUL R67, R67, 0.5 ;  /* 0x3f0000004343d820 */ /* 0x000fe20000400000 */
[----:B------:R-:W2:Y:S01]  /*2fb0*/  MUFU.EX2 R63, R63 ;  /* 0x0000003f003f7308 */ /* 0x000ea20000000800 */
[----:B----4-:R-:W-:Y:S01]  /*2fc0*/  @!P1 FMUL R62, R62, R62 ;  /* 0x0000003e3e3e9220 */ /* 0x010fe20000400000 */
[----:B------:R-:W-:Y:S01]  /*2fd0*/  FSETP.GEU.AND P1, PT, R8, -126, PT ;  /* 0xc2fc00000800780b */ /* 0x000fe20003f2e000 */
[----:B-1----:R-:W-:Y:S01]  /*2fe0*/  FADD R26, R15, R44 ;  /* 0x0000002c0f1a7221 */ /* 0x002fe20000000000 */
[----:B------:R-:W-:-:S03]  /*2ff0*/  F2FP.BF16.F32.PACK_AB R44, R44, R37 ;  /* 0x000000252c2c723e */ /* 0x000fc600000010ff */
[----:B------:R-:W-:Y:S01]  /*3000*/  @!P3 FMUL R10, R10, 0.5 ;  /* 0x3f0000000a0ab820 */ /* 0x000fe20000400000 */
[----:B------:R-:W1:Y:S01]  /*3010*/  MUFU.EX2 R70, R30 ;  /* 0x0000001e00467308 */ /* 0x000e620000000800 */
[----:B-----5:R-:W-:Y:S01]  /*3020*/  @!P4 FMUL R61, R61, R61 ;  /* 0x0000003d3d3dc220 */ /* 0x020fe20000400000 */
[----:B------:R-:W-:Y:S01]  /*3030*/  FADD R81, R26, R73 ;  /* 0x000000491a517221 */ /* 0x000fe20000000000 */
[----:B------:R-:W-:Y:S01]  /*3040*/  FADD R26, R17, R48 ;  /* 0x00000030111a7221 */ /* 0x000fe20000000000 */
[----:B------:R-:W-:Y:S01]  /*3050*/  FADD R73, R25, R64 ;  /* 0x0000004019497221 */ /* 0x000fe20000000000 */
[----:B------:R-:W-:Y:S02]  /*3060*/  FADD R42, R68, R61 ;  /* 0x0000003d442a7221 */ /* 0x000fe40000000000 */
[----:B------:R-:W-:Y:S01]  /*3070*/  @!P1 FMUL R8, R8, 0.5 ;  /* 0x3f00000008089820 */ /* 0x000fe20000400000 */
[----:B------:R3:W4:Y:S01]  /*3080*/  MUFU.EX2 R66, R10 ;  /* 0x0000000a00427308 */ /* 0x0007220000000800 */
[----:B--2---:R-:W-:Y:S01]  /*3090*/  @!P2 FMUL R63, R63, R63 ;  /* 0x0000003f3f3fa220 */ /* 0x004fe20000400000 */
[----:B------:R-:W-:Y:S01]  /*30a0*/  FADD R73, R26, R73 ;  /* 0x000000491a497221 */ /* 0x000fe20000000000 */
[----:B------:R-:W-:-:S05]  /*30b0*/  FADD R26, R27, R62 ;  /* 0x0000003e1b1a7221 */ /* 0x000fca0000000000 */
[----:B------:R-:W2:Y:S01]  /*30c0*/  MUFU.EX2 R67, R67 ;  /* 0x0000004300437308 */ /* 0x000ea20000000800 */
[--C-:B---3--:R-:W-:Y:S01]  /*30d0*/  FFMA R10, R74, UR11, -R7.reuse ;  /* 0x0000000b4a0a7c23 */ /* 0x108fe20008000807 */
[----:B------:R-:W-:Y:S01]  /*30e0*/  ULDC UR11, c[0x0][0x604] ;  /* 0x00018100000b7ab9 */ /* 0x000fe20000000800 */
[----:B-1----:R-:W-:Y:S01]  /*30f0*/  @!P6 FMUL R70, R70, R70 ;  /* 0x000000464646e220 */ /* 0x002fe20000400000 */
[--C-:B------:R-:W-:Y:S01]  /*3100*/  FFMA R71, R71, UR11, -R7.reuse ;  /* 0x0000000b47477c23 */ /* 0x100fe20008000807 */
[----:B------:R-:W-:Y:S01]  /*3110*/  ULDC UR11, c[0x0][0x604] ;  /* 0x00018100000b7ab9 */ /* 0x000fe20000000800 */
[----:B------:R-:W-:Y:S01]  /*3120*/  FSETP.GEU.AND P4, PT, R10, -126, PT ;  /* 0xc2fc00000a00780b */ /* 0x000fe20003f8e000 */
[--C-:B------:R-:W-:Y:S01]  /*3130*/  FFMA R75, R75, UR11, -R7.reuse ;  /* 0x0000000b4b4b7c23 */ /* 0x100fe20008000807 */
[----:B------:R-:W-:Y:S01]  /*3140*/  ULDC UR11, c[0x0][0x604] ;  /* 0x00018100000b7ab9 */ /* 0x000fe20000000800 */
[----:B----4-:R-:W-:Y:S01]  /*3150*/  @!P3 FMUL R66, R66, R66 ;  /* 0x000000424242b220 */ /* 0x010fe20000400000 */
[--C-:B------:R-:W-:Y:S01]  /*3160*/  FFMA R82, R82, UR11, -R7.reuse ;  /* 0x0000000b52527c23 */ /* 0x100fe20008000807 */
[----:B------:R-:W-:Y:S01]  /*3170*/  ULDC UR11, c[0x0][0x604] ;  /* 0x00018100000b7ab9 */ /* 0x000fe20000000800 */
[----:B------:R-:W-:Y:S01]  /*3180*/  FSETP.GEU.AND P2, PT, R75, -126, PT ;  /* 0xc2fc00004b00780b */ /* 0x000fe20003f4e000 */
[--C-:B------:R-:W-:Y:S01]  /*3190*/  FFMA R83, R83, UR11, -R7.reuse ;  /* 0x0000000b53537c23 */ /* 0x100fe20008000807 */
[----:B------:R-:W-:Y:S01]  /*31a0*/  ULDC UR11, c[0x0][0x604] ;  /* 0x00018100000b7ab9 */ /* 0x000fe20000000800 */
[----:B------:R-:W-:Y:S01]  /*31b0*/  FSETP.GEU.AND P6, PT, R82, -126, PT ;  /* 0xc2fc00005200780b */ /* 0x000fe20003fce000 */
[--C-:B------:R-:W-:Y:S01]  /*31c0*/  FFMA R78, R78, UR11, -R7.reuse ;  /* 0x0000000b4e4e7c23 */ /* 0x100fe20008000807 */
[----:B--2---:R-:W-:Y:S01]  /*31d0*/  @!P5 FMUL R67, R67, R67 ;  /* 0x000000434343d220 */ /* 0x004fe20000400000 */
[----:B------:R-:W-:Y:S01]  /*31e0*/  FSETP.GEU.AND P5, PT, R83, -126, PT ;  /* 0xc2fc00005300780b */ /* 0x000fe20003fae000 */
[----:B------:R-:W-:Y:S01]  /*31f0*/  @!P4 FMUL R10, R10, 0.5 ;  /* 0x3f0000000a0ac820 */ /* 0x000fe20000400000 */
[----:B------:R-:W-:Y:S01]  /*3200*/  ULDC UR11, c[0x0][0x604] ;  /* 0x00018100000b7ab9 */ /* 0x000fe20000000800 */
[----:B------:R-:W-:Y:S01]  /*3210*/  FSETP.GEU.AND P3, PT, R71, -126, PT ;  /* 0xc2fc00004700780b */ /* 0x000fe20003f6e000 */
[--C-:B------:R-:W-:Y:S01]  /*3220*/  FFMA R79, R79, UR11, -R7.reuse ;  /* 0x0000000b4f4f7c23 */ /* 0x100fe20008000807 */
[----:B------:R1:W2:Y:S01]  /*3230*/  MUFU.EX2 R92, R10 ;  /* 0x0000000a005c7308 */ /* 0x0002a20000000800 */
[----:B------:R-:W-:Y:S01]  /*3240*/  ULDC UR11, c[0x0][0x604] ;  /* 0x00018100000b7ab9 */ /* 0x000fe20000000800 */
[----:B------:R-:W-:Y:S01]  /*3250*/  @!P2 FMUL R75, R75, 0.5 ;  /* 0x3f0000004b4ba820 */ /* 0x000fe20000400000 */
[--C-:B------:R-:W-:Y:S01]  /*3260*/  FFMA R55, R86, UR11, -R7.reuse ;  /* 0x0000000b56377c23 */ /* 0x100fe20008000807 */
[----:B------:R-:W-:Y:S01]  /*3270*/  FFMA R7, R87, UR14, -R7 ;  /* 0x0000000e57077c23 */ /* 0x000fe20008000807 */
[----:B------:R-:W-:Y:S01]  /*3280*/  @!P6 FMUL R82, R82, 0.5 ;  /* 0x3f0000005252e820 */ /* 0x000fe20000400000 */
[----:B------:R-:W-:Y:S01]  /*3290*/  FADD R46, R35, R70 ;  /* 0x00000046232e7221 */ /* 0x000fe20000000000 */
[----:B------:R-:W-:Y:S01]  /*32a0*/  FADD R50, R76, R67 ;  /* 0x000000434c327221 */ /* 0x000fe20000000000 */
[----:B------:R-:W-:Y:S01]  /*32b0*/  @!P5 FMUL R83, R83, 0.5 ;  /* 0x3f0000005353d820 */ /* 0x000fe20000400000 */
[----:B------:R-:W3:Y:S01]  /*32c0*/  MUFU.EX2 R75, R75 ;  /* 0x0000004b004b7308 */ /* 0x000ee20000000800 */
[----:B-1----:R-:W-:Y:S01]  /*32d0*/  FADD R10, R28, R37 ;  /* 0x000000251c0a7221 */ /* 0x002fe20000000000 */
[----:B------:R-:W-:Y:S01]  /*32e0*/  @!P3 FMUL R71, R71, 0.5 ;  /* 0x3f0000004747b820 */ /* 0x000fe20000400000 */
[----:B------:R-:W-:-:S02]  /*32f0*/  F2FP.BF16.F32.PACK_AB R37, R90, R51 ;  /* 0x000000335a25723e */ /* 0x000fc400000010ff */
[----:B------:R-:W-:Y:S01]  /*3300*/  FADD R77, R10, R69 ;  /* 0x000000450a4d7221 */ /* 0x000fe20000000000 */
[----:B------:R-:W-:Y:S01]  /*3310*/  FADD R10, R12, R33 ;  /* 0x000000210c0a7221 */ /* 0x000fe20000000000 */
[----:B------:R-:W-:Y:S01]  /*3320*/  FADD R69, R18, R49 ;  /* 0x0000003112457221 */ /* 0x000fe20000000000 */
[----:B------:R-:W1:Y:S01]  /*3330*/  MUFU.EX2 R82, R82 ;  /* 0x0000005200527308 */ /* 0x000e620000000800 */
[----:B--2---:R-:W-:Y:S01]  /*3340*/  @!P4 FMUL R92, R92, R92 ;  /* 0x0000005c5c5cc220 */ /* 0x004fe20000400000 */
[----:B------:R-:W-:Y:S01]  /*3350*/  FSETP.GEU.AND P4, PT, R78, -126, PT ;  /* 0xc2fc00004e00780b */ /* 0x000fe20003f8e000 */
[----:B------:R-:W-:Y:S01]  /*3360*/  FADD R38, R10, R69 ;  /* 0x000000450a267221 */ /* 0x000fe20000000000 */
[----:B------:R-:W-:Y:S01]  /*3370*/  FADD R10, R14, R41 ;  /* 0x000000290e0a7221 */ /* 0x000fe20000000000 */
[----:B------:R-:W-:Y:S01]  /*3380*/  FADD R69, R20, R57 ;  /* 0x0000003914457221 */ /* 0x000fe20000000000 */
[----:B------:R-:W-:Y:S02]  /*3390*/  F2FP.BF16.F32.PACK_AB R28, R15, R28 ;  /* 0x0000001c0f1c723e */ /* 0x000fe400000010ff */
[----:B------:R-:W2:Y:S01]  /*33a0*/  MUFU.EX2 R83, R83 ;  /* 0x0000005300537308 */ /* 0x000ea20000000800 */
[----:B---3--:R-:W-:Y:S01]  /*33b0*/  @!P2 FMUL R75, R75, R75 ;  /* 0x0000004b4b4ba220 */ /* 0x008fe20000400000 */
[----:B------:R-:W-:Y:S01]  /*33c0*/  FSETP.GEU.AND P2, PT, R79, -126, PT ;  /* 0xc2fc00004f00780b */ /* 0x000fe20003f4e000 */
[----:B------:R-:W-:-:S02]  /*33d0*/  FADD R69, R10, R69 ;  /* 0x000000450a457221 */ /* 0x000fc40000000000 */
[----:B------:R-:W-:Y:S02]  /*33e0*/  FADD R85, R84, R75 ;  /* 0x0000004b54557221 */ /* 0x000fe40000000000 */
[----:B------:R-:W-:Y:S01]  /*33f0*/  @!P4 FMUL R78, R78, 0.5 ;  /* 0x3f0000004e4ec820 */ /* 0x000fe20000400000 */
[----:B------:R3:W4:Y:S01]  /*3400*/  MUFU.EX2 R74, R8 ;  /* 0x00000008004a7308 */ /* 0x0007220000000800 */
[----:B-1----:R-:W-:Y:S01]  /*3410*/  @!P6 FMUL R82, R82, R82 ;  /* 0x000000525252e220 */ /* 0x002fe20000400000 */
[----:B------:R-:W-:Y:S01]  /*3420*/  FSETP.GEU.AND P6, PT, R55, -126, PT ;  /* 0xc2fc00003700780b */ /* 0x000fe20003fce000 */
[----:B------:R-:W-:Y:S01]  /*3430*/  FADD R86, R42, R85 ;  /* 0x000000552a567221 */ /* 0x000fe20000000000 */
[----:B------:R-:W-:Y:S01]  /*3440*/  FADD R69, R38, R69 ;  /* 0x0000004526457221 */ /* 0x000fe20000000000 */
[----:B------:R-:W-:Y:S01]  /*3450*/  FADD R87, R51, R82 ;  /* 0x0000005233577221 */ /* 0x000fe20000000000 */
[----:B------:R-:W-:Y:S01]  /*3460*/  F2FP.BF16.F32.PACK_AB R38, R25, R20 ;  /* 0x000000141926723e */ /* 0x000fe200000010ff */
[----:B------:R-:W-:Y:S01]  /*3470*/  @!P2 FMUL R79, R79, 0.5 ;  /* 0x3f0000004f4fa820 */ /* 0x000fe20000400000 */
[----:B------:R-:W1:Y:S01]  /*3480*/  MUFU.EX2 R71, R71 ;  /* 0x0000004700477308 */ /* 0x000e620000000800 */
[----:B--2---:R-:W-:Y:S01]  /*3490*/  @!P5 FMUL R83, R83, R83 ;  /* 0x000000535353d220 */ /* 0x004fe20000400000 */
[----:B------:R-:W-:Y:S01]  /*34a0*/  FSETP.GEU.AND P5, PT, R7, -126, PT ;  /* 0xc2fc00000700780b */ /* 0x000fe20003fae000 */
[----:B---3--:R-:W-:Y:S01]  /*34b0*/  FADD R8, R24, R29 ;  /* 0x0000001d18087221 */ /* 0x008fe20000000000 */
[----:B------:R-:W-:Y:S01]  /*34c0*/  FADD R91, R46, R87 ;  /* 0x000000572e5b7221 */ /* 0x000fe20000000000 */
[----:B------:R-:W-:Y:S01]  /*34d0*/  FADD R89, R90, R83 ;  /* 0x000000535a597221 */ /* 0x000fe20000000000 */
[----:B------:R-:W-:Y:S01]  /*34e0*/  F2FP.BF16.F32.PACK_AB R25, R68, R27 ;  /* 0x0000001b4419723e */ /* 0x000fe200000010ff */
[----:B------:R-:W-:Y:S01]  /*34f0*/  @!P6 FMUL R55, R55, 0.5 ;  /* 0x3f0000003737e820 */ /* 0x000fe20000400000 */
[----:B------:R-:W2:Y:S01]  /*3500*/  MUFU.EX2 R78, R78 ;  /* 0x0000004e004e7308 */ /* 0x000ea20000000800 */
[----:B------:R-:W-:Y:S01]  /*3510*/  FADD R30, R8, R65 ;  /* 0x00000041081e7221 */ /* 0x000fe20000000000 */
[----:B------:R-:W-:Y:S01]  /*3520*/  FADD R8, R11, R40 ;  /* 0x000000280b087221 */ /* 0x000fe20000000000 */
[----:B------:R-:W-:Y:S01]  /*3530*/  FADD R65, R19, R52 ;  /* 0x0000003413417221 */ /* 0x000fe20000000000 */
[----:B----4-:R-:W-:Y:S01]  /*3540*/  @!P1 FMUL R74, R74, R74 ;  /* 0x0000004a4a4a9220 */ /* 0x010fe20000400000 */
[----:B------:R-:W-:Y:S01]  /*3550*/  FADD R89, R50, R89 ;  /* 0x0000005932597221 */ /* 0x000fe20000000000 */
[----:B------:R-:W-:Y:S01]  /*3560*/  FADD R30, R30, R77 ;  /* 0x0000004d1e1e7221 */ /* 0x000fe20000000000 */
[----:B------:R-:W-:Y:S01]  /*3570*/  @!P5 FMUL R7, R7, 0.5 ;  /* 0x3f0000000707d820 */ /* 0x000fe20000400000 */
[----:B------:R-:W3:Y:S01]  /*3580*/  MUFU.EX2 R79, R79 ;  /* 0x0000004f004f7308 */ /* 0x000ee20000000800 */
[----:B------:R-:W-:Y:S01]  /*3590*/  FADD R34, R8, R65 ;  /* 0x0000004108227221 */ /* 0x000fe20000000000 */
[----:B------:R-:W-:Y:S01]  /*35a0*/  FADD R8, R13, R22 ;  /* 0x000000160d087221 */ /* 0x000fe20000000000 */
[----:B------:R-:W-:Y:S01]  /*35b0*/  FADD R65, R21, R56 ;  /* 0x0000003815417221 */ /* 0x000fe20000000000 */
[----:B-1----:R-:W-:Y:S01]  /*35c0*/  @!P3 FMUL R71, R71, R71 ;  /* 0x000000474747b220 */ /* 0x002fe20000400000 */
[----:B------:R-:W-:Y:S01]  /*35d0*/  FADD R42, R39, R74 ;  /* 0x0000004a272a7221 */ /* 0x000fe20000000000 */
[----:B------:R-:W-:Y:S01]  /*35e0*/  FADD R34, R34, R81 ;  /* 0x0000005122227221 */ /* 0x000fe20000000000 */
[----:B------:R-:W-:Y:S01]  /*35f0*/  FADD R8, R8, R65 ;  /* 0x0000004108087221 */ /* 0x000fe20000000000 */
[----:B------:R-:W1:Y:S01]  /*3600*/  MUFU.EX2 R55, R55 ;  /* 0x0000003700377308 */ /* 0x000e620000000800 */
[----:B------:R-:W-:Y:S01]  /*3610*/  FADD R65, R43, R92 ;  /* 0x0000005c2b417221 */ /* 0x000fe20000000000 */
[----:B--2---:R-:W-:Y:S01]  /*3620*/  @!P4 FMUL R78, R78, R78 ;  /* 0x0000004e4e4ec220 */ /* 0x004fe20000400000 */
[----:B------:R-:W-:Y:S01]  /*3630*/  FADD R46, R80, R71 ;  /* 0x00000047502e7221 */ /* 0x000fe20000000000 */
[----:B------:R-:W-:Y:S01]  /*3640*/  FADD R73, R8, R73 ;  /* 0x0000004908497221 */ /* 0x000fe20000000000 */
[----:B------:R-:W-:Y:S01]  /*3650*/  FADD R54, R26, R65 ;  /* 0x000000411a367221 */ /* 0x000fe20000000000 */
[----:B------:R-:W-:Y:S01]  /*3660*/  FADD R50, R47, R78 ;  /* 0x0000004e2f327221 */ /* 0x000fe20000000000 */
[----:B------:R-:W-:Y:S01]  /*3670*/  FADD R26, R72, R63 ;  /* 0x0000003f481a7221 */ /* 0x000fe20000000000 */
[----:B------:R2:W4:Y:S01]  /*3680*/  MUFU.EX2 R10, R7 ;  /* 0x00000007000a7308 */ /* 0x0005220000000800 */
[----:B---3--:R-:W-:Y:S01]  /*3690*/  @!P2 FMUL R79, R79, R79 ;  /* 0x0000004f4f4fa220 */ /* 0x008fe20000400000 */
[----:B------:R-:W-:Y:S01]  /*36a0*/  FADD R54, R54, R91 ;  /* 0x0000005b36367221 */ /* 0x000fe20000000000 */
[----:B------:R-:W-:Y:S01]  /*36b0*/  FADD R86, R86, R89 ;  /* 0x0000005956567221 */ /* 0x000fe20000000000 */
[----:B------:R-:W-:Y:S01]  /*36c0*/  MOV R8, UR10 ;  /* 0x0000000a00087c02 */ /* 0x000fe20008000f00 */
[----:B------:R-:W-:Y:S01]  /*36d0*/  FADD R65, R88, R79 ;  /* 0x0000004f58417221 */ /* 0x000fe20000000000 */
[----:B------:R-:W-:Y:S01]  /*36e0*/  FADD R30, R30, R69 ;  /* 0x000000451e1e7221 */ /* 0x000fe20000000000 */
[----:B------:R-:W-:Y:S01]  /*36f0*/  FADD R73, R34, R73 ;  /* 0x0000004922497221 */ /* 0x000fe20000000000 */
[----:B------:R3:W-:Y:S01]  /*3700*/  SYNCS.ARRIVE.TRANS64.A1T0 RZ, [R8+UR6], RZ ;  /* 0x000000ff08ff79a7 */ /* 0x0007e20008100006 */
[----:B-1----:R-:W-:Y:S01]  /*3710*/  @!P6 FMUL R55, R55, R55 ;  /* 0x000000373737e220 */ /* 0x002fe20000400000 */
[----:B--2---:R-:W-:Y:S01]  /*3720*/  FADD R7, R31, R66 ;  /* 0x000000421f077221 */ /* 0x004fe20000000000 */
[----:B------:R-:W-:Y:S01]  /*3730*/  FADD R26, R26, R65 ;  /* 0x000000411a1a7221 */ /* 0x000fe20000000000 */
[----:B------:R-:W-:Y:S01]  /*3740*/  F2FP.BF16.F32.PACK_AB R40, R40, R29 ;  /* 0x0000001d2828723e */ /* 0x000fe200000010ff */
[----:B------:R-:W-:Y:S01]  /*3750*/  FADD R85, R58, R55 ;  /* 0x000000373a557221 */ /* 0x000fe20000000000 */
[----:B------:R-:W-:Y:S01]  /*3760*/  FADD R7, R7, R50 ;  /* 0x0000003207077221 */ /* 0x000fe20000000000 */
[----:B------:R-:W-:Y:S01]  /*3770*/  F2FP.BF16.F32.PACK_AB R27, R72, R31 ;  /* 0x0000001f481b723e */ /* 0x000fe200000010ff */
[----:B---3--:R-:W-:Y:S01]  /*3780*/  FADD R8, R30, R73 ;  /* 0x000000491e087221 */ /* 0x008fe20000000000 */
[----:B----4-:R-:W-:Y:S01]  /*3790*/  @!P5 FMUL R10, R10, R10 ;  /* 0x0000000a0a0ad220 */ /* 0x010fe20000400000 */
[----:B------:R-:W-:Y:S01]  /*37a0*/  FADD R42, R42, R85 ;  /* 0x000000552a2a7221 */ /* 0x000fe20000000000 */
[----:B------:R-:W-:-:S02]  /*37b0*/  F2FP.BF16.F32.PACK_AB R29, R76, R35 ;  /* 0x000000234c1d723e */ /* 0x000fc400000010ff */
[----:B------:R-:W-:Y:S01]  /*37c0*/  FADD R87, R59, R10 ;  /* 0x0000000a3b577221 */ /* 0x000fe20000000000 */
[----:B------:R-:W-:Y:S01]  /*37d0*/  FADD R7, R7, R42 ;  /* 0x0000002a07077221 */ /* 0x000fe20000000000 */
[----:B------:R-:W-:Y:S02]  /*37e0*/  F2FP.BF16.F32.PACK_AB R42, R22, R33 ;  /* 0x00000021162a723e */ /* 0x000fe400000010ff */
[----:B------:R-:W-:Y:S01]  /*37f0*/  FADD R87, R46, R87 ;  /* 0x000000572e577221 */ /* 0x000fe20000000000 */
[----:B------:R-:W-:Y:S01]  /*3800*/  FADD R7, R54, R7 ;  /* 0x0000000736077221 */ /* 0x000fe20000000000 */
[----:B------:R-:W-:Y:S02]  /*3810*/  F2FP.BF16.F32.PACK_AB R46, R48, R41 ;  /* 0x00000029302e723e */ /* 0x000fe400000010ff */
[----:B------:R-:W-:Y:S01]  /*3820*/  FADD R87, R26, R87 ;  /* 0x000000571a577221 */ /* 0x000fe20000000000 */
[----:B------:R-:W-:Y:S02]  /*3830*/  F2FP.BF16.F32.PACK_AB R48, R52, R45 ;  /* 0x0000002d3430723e */ /* 0x000fe400000010ff */
[----:B------:R-:W-:Y:S01]  /*3840*/  F2FP.BF16.F32.PACK_AB R50, R56, R49 ;  /* 0x000000313832723e */ /* 0x000fe200000010ff */
[----:B------:R-:W-:Y:S01]  /*3850*/  FADD R86, R86, R87 ;  /* 0x0000005756567221 */ /* 0x000fe20000000000 */
[----:B------:R-:W-:-:S02]  /*3860*/  F2FP.BF16.F32.PACK_AB R52, R60, R53 ;  /* 0x000000353c34723e */ /* 0x000fc400000010ff */
[----:B------:R-:W-:Y:S01]  /*3870*/  F2FP.BF16.F32.PACK_AB R31, R80, R39 ;  /* 0x00000027501f723e */ /* 0x000fe200000010ff */
[----:B------:R-:W-:Y:S01]  /*3880*/  FADD R7, R7, R86 ;  /* 0x0000005607077221 */ /* 0x000fe20000000000 */
[----:B------:R-:W-:Y:S02]  /*3890*/  F2FP.BF16.F32.PACK_AB R33, R84, R43 ;  /* 0x0000002b5421723e */ /* 0x000fe400000010ff */
[----:B------:R-:W-:Y:S02]  /*38a0*/  F2FP.BF16.F32.PACK_AB R35, R88, R47 ;  /* 0x0000002f5823723e */ /* 0x000fe400000010ff */
[----:B------:R-:W-:Y:S02]  /*38b0*/  F2FP.BF16.F32.PACK_AB R24, R11, R24 ;  /* 0x000000180b18723e */ /* 0x000fe400000010ff */
[----:B------:R-:W-:Y:S02]  /*38c0*/  F2FP.BF16.F32.PACK_AB R26, R13, R12 ;  /* 0x0000000c0d1a723e */ /* 0x000fe400000010ff */
[----:B------:R-:W-:-:S02]  /*38d0*/  F2FP.BF16.F32.PACK_AB R30, R17, R14 ;  /* 0x0000000e111e723e */ /* 0x000fc400000010ff */
[----:B------:R-:W-:Y:S02]  /*38e0*/  F2FP.BF16.F32.PACK_AB R34, R21, R18 ;  /* 0x000000121522723e */ /* 0x000fe400000010ff */
        /* <DEDUP_REMOVED lines=8> */
[----:B------:R-:W-:Y:S01]  /*3970*/  F2FP.BF16.F32.PACK_AB R53, R83, R82 ;  /* 0x000000525335723e */ /* 0x000fe200000010ff */
[----:B------:R-:W-:Y:S06]  /*3980*/  @!P0 BRA `(.L_x_19) ;  /* 0x0000000000048947 */ /* 0x000fec0003800000 */
[----:B------:R-:W-:Y:S01]  /*3990*/  BPT.TRAP 0x1 ;  /* 0x000000040000795c */ /* 0x000fe20000300000 */
.L_x_19:
[----:B------:R-:W-:-:S13]  /*39a0*/  R2UR UR6, R16 ;  /* 0x00000000100672ca */ /* 0x000fda00000e0000 */
[----:B------:R-:W1:Y:S02]  /*39b0*/  SYNCS.PHASECHK.TRANS64.TRYWAIT P1, [UR6+0x54008], R9 ;  /* 0x05400809ff0075a7 */ /* 0x000e640008020146 */
[----:B-1----:R-:W-:Y:S05]  /*39c0*/  @!P1 BRA `(.L_x_20) ;  /* 0x0000009c00149947 */ /* 0x002fea0003800000 */
.L_x_102:
[----:B------:R-:W-:Y:S01]  /*39d0*/  R2UR UR26, R4 ;  /* 0x00000000041a72ca */ /* 0x000fe200000e0000 */
[----:B------:R-:W-:Y:S01]  /*39e0*/  WARPGROUP.ARRIVE ;  /* 0x00000000000079c5 */ /* 0x000fe20000000000 */
[----:B------:R-:W-:Y:S01]  /*39f0*/  UMOV UR23, 0x80000020 ;  /* 0x8000002000177882 */ /* 0x000fe20000000000 */
[----:B------:R-:W-:Y:S01]  /*3a00*/  UMOV UR11, 0x80000020 ;  /* 0x80000020000b7882 */ /* 0x000fe20000000000 */
[----:B------:R-:W-:Y:S01]  /*3a10*/  UMOV UR15, 0x80000020 ;  /* 0x80000020000f7882 */ /* 0x000fe20000000000 */
[----:B------:R-:W-:Y:S01]  /*3a20*/  UMOV UR19, 0x80000020 ;  /* 0x8000002000137882 */ /* 0x000fe20000000000 */
[----:B------:R-:W-:-:S07]  /*3a30*/  F2FP.BF16.F32.PACK_AB R55, R10, R55 ;  /* 0x000000370a37723e */ /* 0x000fce00000010ff */
[----:B------:R-:W-:Y:S02]  /*3a40*/  UIADD3 UR6, UR26, 0xe00, URZ ;  /* 0x00000e001a067890 */ /* 0x000fe4000fffe03f */
[----:B------:R-:W-:Y:S02]  /*3a50*/  UIADD3 UR10, UR26, 0x1000, URZ ;  /* 0x000010001a0a7890 */ /* 0x000fe4000fffe03f */
[----:B------:R-:W-:Y:S02]  /*3a60*/  UIADD3 UR14, UR26, 0x1200, URZ ;  /* 0x000012001a0e7890 */ /* 0x000fe4000fffe03f */
[----:B------:R-:W-:Y:S01]  /*3a70*/  UIADD3 UR18, UR26, 0x1400, URZ ;  /* 0x000014001a127890 */ /* 0x000fe2000fffe03f */
[----:B------:R-:W-:Y:S01]  /*3a80*/  UMOV UR22, UR6 ;  /* 0x0000000600167c82 */ /* 0x000fe20008000000 */
[----:B------:R-:W-:Y:S01]  /*3a90*/  UIADD3 UR6, UR26, 0x1600, URZ ;  /* 0x000016001a067890 */ /* 0x000fe2000fffe03f */
[----:B------:R-:W-:Y:S01]  /*3aa0*/  HGMMA.64x32x16.F32.BF16 R184, R24, gdesc[UR20].tnspB, RZ, !UPT, gsb0 ;  /* 0x4060001418b87df0 */ /* 0x000fe2000c0018ff */
[----:B------:R-:W-:-:S02]  /*3ab0*/  UMOV UR23, 0x80000020 ;  /* 0x8000002000177882 */ /* 0x000fc40000000000 */
[----:B------:R-:W-:Y:S02]  /*3ac0*/  WARPGROUP.DEPBAR.LE gsb0, 0x0 ;  /* 0x00008000000079c5 */ /* 0x000fe40000010000 */
[----:B------:R-:W-:-:S06]  /*3ad0*/  WARPGROUP.ARRIVE ;  /* 0x00000000000079c5 */ /* 0x000fcc0000000000 */
[----:B------:R-:W-:Y:S01]  /*3ae0*/  HGMMA.64x32x16.F32.BF16 R168, R24, gdesc[UR8].tnspB, RZ, !UPT, gsb0 ;  /* 0x4060000818a87df0 */ /* 0x000fe2000c0018ff */
[----:B------:R-:W-:Y:S01]  /*3af0*/  UIADD3 UR10, UR26, 0x1800, URZ ;  /* 0x000018001a0a7890 */ /* 0x000fe2000fffe03f */
[----:B------:R-:W-:Y:S01]  /*3b00*/  UMOV UR11, 0x80000020 ;  /* 0x80000020000b7882 */ /* 0x000fe20000000000 */
        /* <DEDUP_REMOVED lines=8> */
[----:B------:R-:W-:Y:S01]  /*3b90*/  UMOV UR18, UR6 ;  /* 0x0000000600127c82 */ /* 0x000fe20008000000 */
[----:B------:R-:W-:Y:S01]  /*3ba0*/  UMOV UR19, 0x80000020 ;  /* 0x8000002000137882 */ /* 0x000fe20000000000 */
[----:B------:R-:W-:-:S07]  /*3bb0*/  UIADD3 UR6, UR26, 0xe40, URZ ;  /* 0x00000e401a067890 */ /* 0x000fce000fffe03f */
[----:B------:R-:W-:Y:S01]  /*3bc0*/  UMOV UR22, UR6 ;  /* 0x0000000600167c82 */ /* 0x000fe20008000000 */
[----:B------:R-:W-:Y:S01]  /*3bd0*/  UIADD3 UR6, UR26, 0x1640, URZ ;  /* 0x000016401a067890 */ /* 0x000fe2000fffe03f */
        /* <DEDUP_REMOVED lines=17> */
[----:B------:R-:W-:Y:S01]  /*3cf0*/  HGMMA.64x32x16.F32.BF16 R184, R28, gdesc[UR20].tnspB, R184, gsb0 ;  /* 0x406000141cb87df0 */ /* 0x000fe200080018b8 */
[----:B------:R-:W-:Y:S02]  /*3d00*/  UMOV UR23, 0x80000020 ;  /* 0x8000002000177882 */ /* 0x000fe40000000000 */
[----:B------:R-:W-:Y:S02]  /*3d10*/  WARPGROUP.DEPBAR.LE gsb0, 0x0 ;  /* 0x00008000000079c5 */ /* 0x000fe40000010000 */
[----:B------:R-:W-:-:S06]  /*3d20*/  WARPGROUP.ARRIVE ;  /* 0x00000000000079c5 */ /* 0x000fcc0000000000 */
[----:B------:R-:W-:Y:S01]  /*3d30*/  HGMMA.64x32x16.F32.BF16 R168, R28, gdesc[UR8].tnspB, R168, gsb0 ;  /* 0x406000081ca87df0 */ /* 0x000fe200080018a8 */
[----:B------:R-:W-:Y:S01]  /*3d40*/  UIADD3 UR10, UR26, 0x1840, URZ ;  /* 0x000018401a0a7890 */ /* 0x000fe2000fffe03f */
[----:B------:R-:W-:Y:S01]  /*3d50*/  UMOV UR11, 0x80000020 ;  /* 0x80000020000b7882 */ /* 0x000fe20000000000 */
        /* <DEDUP_REMOVED lines=8> */
[----:B------:R-:W-:Y:S01]  /*3de0*/  UMOV UR18, UR6 ;  /* 0x0000000600127c82 */ /* 0x000fe20008000000 */
[----:B------:R-:W-:Y:S01]  /*3df0*/  UMOV UR19, 0x80000020 ;  /* 0x8000002000137882 */ /* 0x000fe20000000000 */
[----:B------:R-:W-:-:S07]  /*3e00*/  UIADD3 UR6, UR26, 0xe80, URZ ;  /* 0x00000e801a067890 */ /* 0x000fce000fffe03f */
[----:B------:R-:W-:Y:S01]  /*3e10*/  UMOV UR22, UR6 ;  /* 0x0000000600167c82 */ /* 0x000fe20008000000 */
[----:B------:R-:W-:Y:S01]  /*3e20*/  UIADD3 UR6, UR26, 0x1680, URZ ;  /* 0x000016801a067890 */ /* 0x000fe2000fffe03f */
        /* <DEDUP_REMOVED lines=202> */
[----:B------:R-:W-:Y:S03]  /*4ad0*/  HGMMA.64x32x16.F32.BF16 R184, R52, gdesc[UR20].tnspB, R184, gsb0 ;  /* 0x4060001434b87df0 */ /* 0x000fe600080018b8 */
        /* <DEDUP_REMOVED lines=15> */
[----:B------:R-:W-:Y:S02]  /*4bd0*/  WARPGROUP.DEPBAR.LE gsb0, 0x0 ;  /* 0x00008000000079c5 */ /* 0x000fe40000010000 */
[----:B------:R-:W-:-:S06]  /*4be0*/  WARPGROUP.ARRIVE ;  /* 0x00000000000079c5 */ /* 0x000fcc0000000000 */
[----:B------:R-:W-:Y:S03]  /*4bf0*/  HGMMA.64x32x16.F32.BF16 R120, R52, gdesc[UR16].tnspB, R120, gsb0 ;  /* 0x4060001034787df0 */ /* 0x000fe60008001878 */
[----:B------:R-:W-:Y:S02]  /*4c00*/  WARPGROUP.DEPBAR.LE gsb0, 0x0 ;  /* 0x00008000000079c5 */ /* 0x000fe40000010000 */
[----:B------:R-:W-:-:S06]  /*4c10*/  WARPGROUP.ARRIVE ;  /* 0x00000000000079c5 */ /* 0x000fcc0000000000 */
[----:B------:R-:W-:Y:S03]  /*4c20*/  HGMMA.64x32x16.F32.BF16 R104, R52, gdesc[UR8].tnspB, R104, gsb0 ;  /* 0x4060000834687df0 */ /* 0x000fe60008001868 */
[----:B------:R-:W-:Y:S02]  /*4c30*/  WARPGROUP.DEPBAR.LE gsb0, 0x0 ;  /* 0x00008000000079c5 */ /* 0x000fe40000010000 */
[----:B------:R-:W-:-:S06]  /*4c40*/  WARPGROUP.ARRIVE ;  /* 0x00000000000079c5 */ /* 0x000fcc0000000000 */
[----:B------:R-:W-:Y:S03]  /*4c50*/  HGMMA.64x32x16.F32.BF16 R88, R52, gdesc[UR12].tnspB, R88, gsb0 ;  /* 0x4060000c34587df0 */ /* 0x000fe60008001858 */
[----:B------:R-:W-:Y:S02]  /*4c60*/  WARPGROUP.DEPBAR.LE gsb0, 0x0 ;  /* 0x00008000000079c5 */ /* 0x000fe40000010000 */
[----:B------:R-:W-:Y:S05]  /*4c70*/  @!P0 BRA `(.L_x_21) ;  /* 0x0000000000048947 */ /* 0x000fea0003800000 */
[----:B------:R-:W-:Y:S01]  /*4c80*/  BPT.TRAP 0x1 ;  /* 0x000000040000795c */ /* 0x000fe20000300000 */
.L_x_21:
[----:B------:R-:W-:Y:S01]  /*4c90*/  R2UR UR6, R16 ;  /* 0x00000000100672ca */ /* 0x000fe200000e0000 */
[----:B------:R-:W-:-:S06]  /*4ca0*/  UISETP.GT.U32.AND UP0, UPT, UR7, 0x1, UPT ;  /* 0x000000010700788c */ /* 0x000fcc000bf04070 */
[----:B------:R-:W-:-:S06]  /*4cb0*/  PLOP3.LUT P1, PT, PT, PT, UP0, 0x80, 0x0 ;  /* 0x000000000000781c */ /* 0x000fcc0003f2f008 */
[----:B------:R-:W-:-:S04]  /*4cc0*/  UIADD3 UR6, UR6, 0x54028, URZ ;  /* 0x0005402806067890 */ /* 0x000fc8000fffe03f */
[----:B------:R-:W-:-:S09]  /*4cd0*/  UPRMT UR6, URZ, 0x654, UR6 ;  /* 0x000006543f067896 */ /* 0x000fd20008000006 */
[----:B------:R-:W-:Y:S01]  /*4ce0*/  SYNCS.ARRIVE.TRANS64.RED.A1T0 RZ, [UR6], RZ ;  /* 0x000000ffffff79a7 */ /* 0x000fe20008100406 */
[----:B------:R-:W-:Y:S05]  /*4cf0*/  @P1 BRA `(.L_x_22) ;  /* 0x0000000000041947 */ /* 0x000fea0003800000 */
[----:B------:R-:W-:Y:S01]  /*4d00*/  BPT.TRAP 0x1 ;  /* 0x000000040000795c */ /* 0x000fe20000300000 */
.L_x_22:
[----:B-1----:R-:W1:Y:S02]  /*4d10*/  LDC R9, c[0x0][0x28c] ;  /* 0x0000a300ff097b82 */ /* 0x002e640000000800 */
[----:B-1----:R-:W-:-:S13]  /*4d20*/  ISETP.GE.AND P2, PT, R9, 0x81, PT ;  /* 0x000000810900780c */ /* 0x002fda0003f46270 */
[----:B------:R-:W-:Y:S05]  /*4d30*/  @!P2 BRA `(.L_x_23) ;  /* 0x000000400048a947 */ /* 0x000fea0003800000 */
[----:B------:R-:W-:Y:S01]  /*4d40*/  IADD3 R9, R9, 0x7f, RZ ;  /* 0x0000007f09097810 */ /* 0x000fe20007ffe0ff */
[----:B------:R-:W-:Y:S01]  /*4d50*/  UMOV UR6, 0x1 ;  /* 0x0000000100067882 */ /* 0x000fe20000000000 */
[----:B------:R-:W-:Y:S01]  /*4d60*/  MOV R11, R0 ;  /* 0x00000000000b7202 */ /* 0x000fe20000000f00 */
[----:B------:R-:W-:Y:S01]  /*4d70*/  UMOV UR60, 0x2 ;  /* 0x00000002003c7882 */ /* 0x000fe20000000000 */
[----:B------:R-:W-:Y:S01]  /*4d80*/  SHF.R.S32.HI R10, RZ, 0x1f, R9 ;  /* 0x0000001fff0a7819 */ /* 0x000fe20000011409 */
[----:B------:R-:W-:Y:S01]  /*4d90*/  ULDC UR61, c[0x0][0x604] ;  /* 0x00018100003d7ab9 */ /* 0x000fe20000000800 */
[----:B------:R-:W-:Y:S02]  /*4da0*/  MOV R13, R6 ;  /* 0x00000006000d7202 */ /* 0x000fe40000000f00 */
[----:B------:R-:W-:Y:S02]  /*4db0*/  LEA.HI R9, R10, R9, RZ, 0x7 ;  /* 0x000000090a097211 */ /* 0x000fe400078f38ff */
[----:B------:R-:W-:-:S02]  /*4dc0*/  MOV R10, RZ ;  /* 0x000000ff000a7202 */ /* 0x000fc40000000f00 */
[----:B------:R-:W-:Y:S02]  /*4dd0*/  SHF.R.S32.HI R9, RZ, 0x7, R9 ;  /* 0x00000007ff097819 */ /* 0x000fe40000011409 */
[----:B------:R-:W-:-:S07]  /*4de0*/  MOV R200, UR6 ;  /* 0x0000000600c87c02 */ /* 0x000fce0008000f00 */
.L_x_34:
[----:B------:R-:W-:-:S13]  /*4df0*/  PLOP3.LUT P3, PT, PT, PT, UP1, 0x80, 0x0 ;  /* 0x000000000000781c */ /* 0x000fda0003f6f018 */
[----:B-1----:R-:W-:Y:S05]  /*4e00*/  @!P3 BRA `(.L_x_24) ;  /* 0x000000000004b947 */ /* 0x002fea0003800000 */
[----:B------:R-:W-:Y:S01]  /*4e10*/  BPT.TRAP 0x1 ;  /* 0x000000040000795c */ /* 0x000fe20000300000 */
.L_x_24:
[----:B------:R-:W-:Y:S02]  /*4e20*/  R2UR UR6, R16 ;  /* 0x00000000100672ca */ /* 0x000fe400000e0000 */
[----:B------:R-:W-:-:S11]  /*4e30*/  SHF.L.U32 R0, R10, 0x1f, RZ ;  /* 0x0000001f0a007819 */ /* 0x000fd600000006ff */
[----:B------:R-:W-:-:S09]  /*4e40*/  ULEA UR6, UR60, UR6, 0x3 ;  /* 0x000000063c067291 */ /* 0x000fd2000f8e183f */
[----:B------:R-:W1:Y:S02]  /*4e50*/  SYNCS.PHASECHK.TRANS64.TRYWAIT P2, [UR6+0x54000], R0 ;  /* 0x05400000ff0075a7 */ /* 0x000e640008040146 */
[----:B-1----:R-:W-:Y:S05]  /*4e60*/  @!P2 BRA `(.L_x_25) ;  /* 0x000000880008a947 */ /* 0x002fea0003800000 */
.L_x_103:
        /* <DEDUP_REMOVED lines=13> */
[----:B------:R-:W-:Y:S01]  /*4f40*/  UIMAD UR6, UR60, 0xe00, UR6 ;  /* 0x00000e003c0678a4 */ /* 0x000fe2000f8e0206 */
[----:B------:R-:W-:Y:S01]  /*4f50*/  UMOV UR51, 0x80000020 ;  /* 0x8000002000337882 */ /* 0x000fe20000000000 */
[----:B------:R-:W-:-:S02]  /*4f60*/  UMOV UR55, 0x80000020 ;  /* 0x8000002000377882 */ /* 0x000fc40000000000 */
[----:B------:R-:W-:Y:S02]  /*4f70*/  UIADD3 UR10, UR6, 0x2, URZ ;  /* 0x00000002060a7890 */ /* 0x000fe4000fffe03f */
[----:B------:R-:W-:Y:S02]  /*4f80*/  UIADD3 UR14, UR6, 0x200, URZ ;  /* 0x00000200060e7890 */ /* 0x000fe4000fffe03f */
[----:B------:R-:W-:Y:S02]  /*4f90*/  UIADD3 UR18, UR6, 0x202, URZ ;  /* 0x0000020206127890 */ /* 0x000fe4000fffe03f */
[----:B------:R-:W-:Y:S01]  /*4fa0*/  HGMMA.64x128x16.F32.BF16 R24, gdesc[UR4], RZ, !UPT, gsb0 ;  /* 0x01e00000041879f0 */ /* 0x000fe2000c0018ff */
        /* <DEDUP_REMOVED lines=9> */
[----:B------:R-:W-:Y:S01]  /*5040*/  UIADD3 UR58, UR6, 0xc02, URZ ;  /* 0x00000c02063a7890 */ /* 0x000fe2000fffe03f */
[----:B------:R-:W-:Y:S01]  /*5050*/  UMOV UR59, 0x80000020 ;  /* 0x80000020003b7882 */ /* 0x000fe20000000000 */
[----:B------:R-:W-:-:S04]  /*5060*/  UIADD3 UR6, UR60, 0x1, URZ ;  /* 0x000000013c067890 */ /* 0x000fc8000fffe03f */
[----:B------:R-:W-:-:S04]  /*5070*/  UISETP.NE.AND UP0, UPT, UR6, 0x5, UPT ;  /* 0x000000050600788c */ /* 0x000fc8000bf05270 */
[----:B------:R-:W-:Y:S02]  /*5080*/  USEL UR7, URZ, 0x1, UP0 ;  /* 0x000000013f077887 */ /* 0x000fe40008000000 */
[----:B------:R-:W-:-:S04]  /*5090*/  USEL UR6, UR6, URZ, UP0 ;  /* 0x0000003f06067287 */ /* 0x000fc80008000000 */
[----:B------:R-:W-:Y:S01]  /*50a0*/  LOP3.LUT R10, R10, UR7, RZ, 0x3c, !PT ;  /* 0x000000070a0a7c12 */ /* 0x000fe2000f8e3cff */
[----:B------:R-:W-:Y:S02]  /*50b0*/  WARPGROUP.DEPBAR.LE gsb0, 0x0 ;  /* 0x00008000000079c5 */ /* 0x000fe40000010000 */
[----:B------:R-:W-:-:S06]  /*50c0*/  WARPGROUP.ARRIVE ;  /* 0x00000000000079c5 */ /* 0x000fcc0000000000 */
        /* <DEDUP_REMOVED lines=38> */
[----:B------:R-:W-:Y:S05]  /*5330*/  @!P3 BRA `(.L_x_26) ;  /* 0x000000000004b947 */ /* 0x000fea0003800000 */
[----:B------:R-:W-:Y:S01]  /*5340*/  BPT.TRAP 0x1 ;  /* 0x000000040000795c */ /* 0x000fe20000300000 */
.L_x_26:
[----:B-1----:R-:W-:Y:S02]  /*5350*/  FMNMX R0, R24, R11, !PT ;  /* 0x0000000b18007209 */ /* 0x002fe40007800000 */
[----:B------:R-:W-:Y:S02]  /*5360*/  FMNMX R14, R26, R13, !PT ;  /* 0x0000000d1a0e7209 */ /* 0x000fe40007800000 */
[----:B------:R-:W-:Y:S02]  /*5370*/  FMNMX R15, R25, R0, !PT ;  /* 0x00000000190f7209 */ /* 0x000fe40007800000 */
[----:B------:R-:W-:Y:S02]  /*5380*/  FMNMX R17, R27, R14, !PT ;  /* 0x0000000e1b117209 */ /* 0x000fe40007800000 */
[----:B------:R-:W-:Y:S02]  /*5390*/  FMNMX R0, R28, R15, !PT ;  /* 0x0000000f1c007209 */ /* 0x000fe40007800000 */
[----:B------:R-:W-:-:S02]  /*53a0*/  FMNMX R18, R30, R17, !PT ;  /* 0x000000111e127209 */ /* 0x000fc40007800000 */
[----:B------:R-:W-:Y:S02]  /*53b0*/  FMNMX R15, R29, R0, !PT ;  /* 0x000000001d0f7209 */ /* 0x000fe40007800000 */
[----:B------:R-:W-:Y:S02]  /*53c0*/  R2UR UR7, R16 ;  /* 0x00000000100772ca */ /* 0x000fe400000e0000 */
[----:B------:R-:W-:-:S04]  /*53d0*/  FMNMX R0, R32, R15, !PT ;  /* 0x0000000f20007209 */ /* 0x000fc80007800000 */
[----:B------:R-:W-:-:S04]  /*53e0*/  FMNMX R15, R33, R0, !PT ;  /* 0x00000000210f7209 */ /* 0x000fc80007800000 */
[----:B------:R-:W-:-:S03]  /*53f0*/  FMNMX R0, R36, R15, !PT ;  /* 0x0000000f24007209 */ /* 0x000fc60007800000 */
[----:B------:R-:W-:Y:S01]  /*5400*/  ULEA UR7, UR6, UR7, 0x3 ;  /* 0x0000000706077291 */ /* 0x000fe2000f8e183f */
        /* <DEDUP_REMOVED lines=24> */
[----:B------:R-:W-:-:S05]  /*5590*/  FMNMX R6, R85, R0, !PT ;  /* 0x0000000055067209 */ /* 0x000fca0007800000 */
[----:B------:R-:W1:Y:S02]  /*55a0*/  SHFL.BFLY PT, R15, R6, 0x1, 0x1f ;  /* 0x0c201f00060f7f89 */ /* 0x000e6400000e0000 */
[----:B-1----:R-:W-:-:S05]  /*55b0*/  FMNMX R15, R6, R15, !PT ;  /* 0x0000000f060f7209 */ /* 0x002fca0007800000 */
[----:B------:R-:W1:Y:S02]  /*55c0*/  SHFL.BFLY PT, R0, R15, 0x2, 0x1f ;  /* 0x0c401f000f007f89 */ /* 0x000e6400000e0000 */
[----:B-1----:R-:W-:Y:S02]  /*55d0*/  FMNMX R0, R15, R0, !PT ;  /* 0x000000000f007209 */ /* 0x002fe40007800000 */
[----:B------:R-:W-:Y:S02]  /*55e0*/  FMNMX R15, R31, R18, !PT ;  /* 0x000000121f0f7209 */ /* 0x000fe40007800000 */
[----:B------:R-:W-:Y:S02]  /*55f0*/  FSETP.NEU.AND P2, PT, R0, -INF , PT ;  /* 0xff8000000000780b */ /* 0x000fe40003f4d000 */
[----:B------:R-:W-:Y:S02]  /*5600*/  FMNMX R6, R34, R15, !PT ;  /* 0x0000000f22067209 */ /* 0x000fe40007800000 */
[----:B------:R-:W-:-:S02]  /*5610*/  FSEL R12, R0, RZ, P2 ;  /* 0x000000ff000c7208 */ /* 0x000fc40001000000 */
[----:B------:R-:W-:-:S03]  /*5620*/  FMNMX R15, R35, R6, !PT ;  /* 0x00000006230f7209 */ /* 0x000fc60007800000 */
[----:B------:R-:W-:Y:S01]  /*5630*/  FMUL R23, R12, UR61 ;  /* 0x0000003d0c177c20 */ /* 0x000fe20008400000 */
[----:B------:R-:W-:-:S03]  /*5640*/  FMNMX R6, R38, R15, !PT ;  /* 0x0000000f26067209 */ /* 0x000fc60007800000 */
[--C-:B------:R-:W-:Y:S01]  /*5650*/  FFMA R14, R24, UR61, -R23.reuse ;  /* 0x0000003d180e7c23 */ /* 0x100fe20008000817 */
[--C-:B------:R-:W-:Y:S01]  /*5660*/  FFMA R24, R25, UR61, -R23.reuse ;  /* 0x0000003d19187c23 */ /* 0x100fe20008000817 */
[--C-:B------:R-:W-:Y:S01]  /*5670*/  FFMA R28, R28, UR61, -R23.reuse ;  /* 0x0000003d1c1c7c23 */ /* 0x100fe20008000817 */
[--C-:B------:R-:W-:Y:S01]  /*5680*/  FFMA R33, R33, UR61, -R23.reuse ;  /* 0x0000003d21217c23 */ /* 0x100fe20008000817 */
[--C-:B------:R-:W-:Y:S01]  /*5690*/  FFMA R201, R29, UR61, -R23.reuse ;  /* 0x0000003d1dc97c23 */ /* 0x100fe20008000817 */
[----:B------:R-:W-:Y:S01]  /*56a0*/  FSETP.GEU.AND P6, PT, R14, -126, PT ;  /* 0xc2fc00000e00780b */ /* 0x000fe20003fce000 */
        /* <DEDUP_REMOVED lines=9> */
[----:B------:R-:W-:Y:S01]  /*5740*/  FMNMX R15, R39, R6, !PT ;  /* 0x00000006270f7209 */ /* 0x000fe20007800000 */
[--C-:B------:R-:W-:Y:S01]  /*5750*/  FFMA R40, R40, UR61, -R23.reuse ;  /* 0x0000003d28287c23 */ /* 0x100fe20008000817 */
[--C-:B------:R-:W-:Y:S01]  /*5760*/  FFMA R18, R45, UR61, -R23.reuse ;  /* 0x0000003d2d127c23 */ /* 0x100fe20008000817 */
[----:B------:R-:W-:Y:S01]  /*5770*/  @!P6 FMUL R14, R14, 0.5 ;  /* 0x3f0000000e0ee820 */ /* 0x000fe20000400000 */
[----:B------:R-:W-:Y:S01]  /*5780*/  FMNMX R6, R42, R15, !PT ;  /* 0x0000000f2a067209 */ /* 0x000fe20007800000 */
[----:B------:R-:W-:Y:S01]  /*5790*/  @!P3 FMUL R24, R24, 0.5 ;  /* 0x3f0000001818b820 */ /* 0x000fe20000400000 */
[--C-:B------:R-:W-:Y:S01]  /*57a0*/  FFMA R37, R48, UR61, -R23.reuse ;  /* 0x0000003d30257c23 */ /* 0x100fe20008000817 */
[----:B------:R-:W1:Y:S01]  /*57b0*/  MUFU.EX2 R25, R14 ;  /* 0x0000000e00197308 */ /* 0x000e620000000800 */
[----:B------:R-:W-:Y:S01]  /*57c0*/  @!P4 FMUL R28, R28, 0.5 ;  /* 0x3f0000001c1cc820 */ /* 0x000fe20000400000 */
[----:B------:R-:W-:Y:S01]  /*57d0*/  @!P5 FMUL R201, R201, 0.5 ;  /* 0x3f000000c9c9d820 */ /* 0x000fe20000400000 */
[----:B------:R-:W-:Y:S01]  /*57e0*/  FMNMX R15, R43, R6, !PT ;  /* 0x000000062b0f7209 */ /* 0x000fe20007800000 */
[----:B------:R-:W-:Y:S01]  /*57f0*/  @!P2 FMUL R29, R29, 0.5 ;  /* 0x3f0000001d1da820 */ /* 0x000fe20000400000 */
[--C-:B------:R-:W-:Y:S01]  /*5800*/  FFMA R19, R53, UR61, -R23.reuse ;  /* 0x0000003d35137c23 */ /* 0x100fe20008000817 */
[--C-:B------:R-:W-:Y:S01]  /*5810*/  FFMA R52, R52, UR61, -R23.reuse ;  /* 0x0000003d34347c23 */ /* 0x100fe20008000817 */
[----:B------:R-:W-:Y:S01]  /*5820*/  FMNMX R6, R46, R15, !PT ;  /* 0x0000000f2e067209 */ /* 0x000fe20007800000 */
[----:B------:R-:W2:Y:S01]  /*5830*/  MUFU.EX2 R24, R24 ;  /* 0x0000001800187308 */ /* 0x000ea20000000800 */
[--C-:B------:R-:W-:Y:S01]  /*5840*/  FFMA R53, R57, UR61, -R23.reuse ;  /* 0x0000003d39357c23 */ /* 0x100fe20008000817 */
[--C-:B------:R-:W-:Y:S01]  /*5850*/  FFMA R44, R64, UR61, -R23.reuse ;  /* 0x0000003d402c7c23 */ /* 0x100fe20008000817 */
[----:B------:R-:W-:Y:S01]  /*5860*/  FMNMX R15, R47, R6, !PT ;  /* 0x000000062f0f7209 */ /* 0x000fe20007800000 */
[--C-:B------:R-:W-:Y:S01]  /*5870*/  FFMA R45, R60, UR61, -R23.reuse ;  /* 0x0000003d3c2d7c23 */ /* 0x100fe20008000817 */
[--C-:B------:R-:W-:Y:S01]  /*5880*/  FFMA R57, R65, UR61, -R23.reuse ;  /* 0x0000003d41397c23 */ /* 0x100fe20008000817 */
[--C-:B------:R-:W-:Y:S01]  /*5890*/  FFMA R21, R73, UR61, -R23.reuse ;  /* 0x0000003d49157c23 */ /* 0x100fe20008000817 */
[----:B------:R-:W-:Y:S01]  /*58a0*/  FMNMX R6, R50, R15, !PT ;  /* 0x0000000f32067209 */ /* 0x000fe20007800000 */
[----:B------:R-:W3:Y:S01]  /*58b0*/  MUFU.EX2 R204, R28 ;  /* 0x0000001c00cc7308 */ /* 0x000ee20000000800 */
[----:B-1----:R-:W-:Y:S01]  /*58c0*/  @!P6 FMUL R25, R25, R25 ;  /* 0x000000191919e220 */ /* 0x002fe20000400000 */
[----:B------:R-:W-:Y:S01]  /*58d0*/  FSETP.GEU.AND P6, PT, R33, -126, PT ;  /* 0xc2fc00002100780b */ /* 0x000fe20003fce000 */
[--C-:B------:R-:W-:Y:S01]  /*58e0*/  FFMA R20, R69, UR61, -R23.reuse ;  /* 0x0000003d45147c23 */ /* 0x100fe20008000817 */
[----:B------:R-:W-:Y:S01]  /*58f0*/  FMNMX R15, R51, R6, !PT ;  /* 0x00000006330f7209 */ /* 0x000fe20007800000 */
[--C-:B------:R-:W-:Y:S01]  /*5900*/  FFMA R48, R72, UR61, -R23.reuse ;  /* 0x0000003d48307c23 */ /* 0x100fe20008000817 */
[--C-:B------:R-:W-:Y:S01]  /*5910*/  FFMA R22, R77, UR61, -R23.reuse ;  /* 0x0000003d4d167c23 */ /* 0x100fe20008000817 */
[--C-:B------:R-:W-:Y:S01]  /*5920*/  FFMA R14, R80, UR61, -R23.reuse ;  /* 0x0000003d500e7c23 */ /* 0x100fe20008000817 */
[----:B------:R-:W1:Y:S01]  /*5930*/  MUFU.EX2 R201, R201 ;  /* 0x000000c900c97308 */ /* 0x000e620000000800 */
[----:B--2---:R-:W-:Y:S01]  /*5940*/  @!P3 FMUL R24, R24, R24 ;  /* 0x000000181818b220 */ /* 0x004fe20000400000 */
[----:B------:R-:W-:Y:S01]  /*5950*/  FSETP.GEU.AND P3, PT, R36, -126, PT ;  /* 0xc2fc00002400780b */ /* 0x000fe20003f6e000 */
[--C-:B------:R-:W-:Y:S01]  /*5960*/  FFMA R60, R85, UR61, -R23.reuse ;  /* 0x0000003d553c7c23 */ /* 0x100fe20008000817 */
[----:B------:R-:W-:Y:S01]  /*5970*/  FMNMX R6, R54, R15, !PT ;  /* 0x0000000f36067209 */ /* 0x000fe20007800000 */
[----:B------:R-:W-:-:S02]  /*5980*/  FFMA R84, R84, UR61, -R23 ;  /* 0x0000003d54547c23 */ /* 0x000fc40008000817 */
[----:B------:R-:W-:Y:S01]  /*5990*/  @!P6 FMUL R33, R33, 0.5 ;  /* 0x3f0000002121e820 */ /* 0x000fe20000400000 */
[----:B------:R-:W2:Y:S01]  /*59a0*/  MUFU.EX2 R29, R29 ;  /* 0x0000001d001d7308 */ /* 0x000ea20000000800 */
[----:B---3--:R-:W-:Y:S01]  /*59b0*/  @!P4 FMUL R204, R204, R204 ;  /* 0x000000ccccccc220 */ /* 0x008fe20000400000 */
[----:B------:R-:W-:Y:S02]  /*59c0*/  FSETP.GEU.AND P4, PT, R17, -126, PT ;  /* 0xc2fc00001100780b */ /* 0x000fe40003f8e000 */
[----:B------:R-:W-:-:S03]  /*59d0*/  FMNMX R15, R55, R6, !PT ;  /* 0x00000006370f7209 */ /* 0x000fc60007800000 */
[----:B------:R-:W-:Y:S01]  /*59e0*/  @!P3 FMUL R36, R36, 0.5 ;  /* 0x3f0000002424b820 */ /* 0x000fe20000400000 */
[----:B------:R-:W3:Y:S01]  /*59f0*/  MUFU.EX2 R28, R33 ;  /* 0x00000021001c7308 */ /* 0x000ee20000000800 */
[----:B-1----:R-:W-:Y:S01]  /*5a00*/  @!P5 FMUL R201, R201, R201 ;  /* 0x000000c9c9c9d220 */ /* 0x002fe20000400000 */
[----:B------:R-:W-:Y:S02]  /*5a10*/  FSETP.GEU.AND P5, PT, R40, -126, PT ;  /* 0xc2fc00002800780b */ /* 0x000fe40003fae000 */
[----:B------:R-:W-:-:S03]  /*5a20*/  FMNMX R6, R58, R15, !PT ;  /* 0x0000000f3a067209 */ /* 0x000fc60007800000 */
[----:B------:R-:W-:Y:S01]  /*5a30*/  @!P4 FMUL R17, R17, 0.5 ;  /* 0x3f0000001111c820 */ /* 0x000fe20000400000 */
[----:B------:R1:W4:Y:S01]  /*5a40*/  MUFU.EX2 R202, R36 ;  /* 0x0000002400ca7308 */ /* 0x0003220000000800 */
[----:B--2---:R-:W-:Y:S01]  /*5a50*/  @!P2 FMUL R29, R29, R29 ;  /* 0x0000001d1d1da220 */ /* 0x004fe20000400000 */
[----:B------:R-:W-:Y:S02]  /*5a60*/  FSETP.GEU.AND P2, PT, R32, -126, PT ;  /* 0xc2fc00002000780b */ /* 0x000fe40003f4e000 */
[----:B------:R-:W-:-:S03]  /*5a70*/  FMNMX R15, R59, R6, !PT ;  /* 0x000000063b0f7209 */ /* 0x000fc60007800000 */
[----:B------:R-:W-:Y:S01]  /*5a80*/  @!P5 FMUL R40, R40, 0.5 ;  /* 0x3f0000002828d820 */ /* 0x000fe20000400000 */
[----:B------:R-:W2:Y:S01]  /*5a90*/  MUFU.EX2 R17, R17 ;  /* 0x0000001100117308 */ /* 0x000ea20000000800 */
[----:B---3--:R-:W-:Y:S01]  /*5aa0*/  @!P6 FMUL R28, R28, R28 ;  /* 0x0000001c1c1ce220 */ /* 0x008fe20000400000 */
[----:B------:R-:W-:Y:S01]  /*5ab0*/  FSETP.GEU.AND P6, PT, R41, -126, PT ;  /* 0xc2fc00002900780b */ /* 0x000fe20003fce000 */
[--C-:B-1----:R-:W-:Y:S01]  /*5ac0*/  FFMA R36, R49, UR61, -R23.reuse ;  /* 0x0000003d31247c23 */ /* 0x102fe20008000817 */
[----:B------:R-:W-:Y:S01]  /*5ad0*/  FMNMX R6, R62, R15, !PT ;  /* 0x0000000f3e067209 */ /* 0x000fe20007800000 */
[----:B------:R-:W-:Y:S02]  /*5ae0*/  FFMA R49, R68, UR61, -R23 ;  /* 0x0000003d44317c23 */ /* 0x000fe40008000817 */
[----:B------:R-:W-:Y:S01]  /*5af0*/  @!P2 FMUL R32, R32, 0.5 ;  /* 0x3f0000002020a820 */ /* 0x000fe20000400000 */
[----:B------:R1:W3:Y:S01]  /*5b00*/  MUFU.EX2 R33, R40 ;  /* 0x0000002800217308 */ /* 0x0002e20000000800 */
[----:B----4-:R-:W-:Y:S01]  /*5b10*/  @!P3 FMUL R202, R202, R202 ;  /* 0x000000cacacab220 */ /* 0x010fe20000400000 */
[----:B------:R-:W-:-:S02]  /*5b20*/  FSETP.GEU.AND P3, PT, R18, -126, PT ;  /* 0xc2fc00001200780b */ /* 0x000fc40003f6e000 */
[----:B------:R-:W-:-:S03]  /*5b30*/  FMNMX R15, R63, R6, !PT ;  /* 0x000000063f0f7209 */ /* 0x000fc60007800000 */
[----:B------:R-:W-:Y:S01]  /*5b40*/  @!P6 FMUL R41, R41, 0.5 ;  /* 0x3f0000002929e820 */ /* 0x000fe20000400000 */
[----:B------:R-:W4:Y:S01]  /*5b50*/  MUFU.EX2 R32, R32 ;  /* 0x0000002000207308 */ /* 0x000f220000000800 */
[----:B--2---:R-:W-:Y:S01]  /*5b60*/  @!P4 FMUL R17, R17, R17 ;  /* 0x000000111111c220 */ /* 0x004fe20000400000 */
[----:B------:R-:W-:Y:S01]  /*5b70*/  FSETP.GEU.AND P4, PT, R37, -126, PT ;  /* 0xc2fc00002500780b */ /* 0x000fe20003f8e000 */
[--C-:B-1----:R-:W-:Y:S01]  /*5b80*/  FFMA R40, R56, UR61, -R23.reuse ;  /* 0x0000003d38287c23 */ /* 0x102fe20008000817 */
[----:B------:R-:W-:Y:S01]  /*5b90*/  FMNMX R6, R66, R15, !PT ;  /* 0x0000000f42067209 */ /* 0x000fe20007800000 */
[----:B------:R-:W-:Y:S02]  /*5ba0*/  FFMA R56, R61, UR61, -R23 ;  /* 0x0000003d3d387c23 */ /* 0x000fe40008000817 */
[----:B------:R-:W-:Y:S01]  /*5bb0*/  @!P3 FMUL R18, R18, 0.5 ;  /* 0x3f0000001212b820 */ /* 0x000fe20000400000 */
[----:B------:R-:W1:Y:S01]  /*5bc0*/  MUFU.EX2 R41, R41 ;  /* 0x0000002900297308 */ /* 0x000e620000000800 */
[----:B---3--:R-:W-:Y:S01]  /*5bd0*/  @!P5 FMUL R33, R33, R33 ;  /* 0x000000212121d220 */ /* 0x008fe20000400000 */
[----:B------:R-:W-:-:S02]  /*5be0*/  FSETP.GEU.AND P5, PT, R36, -126, PT ;  /* 0xc2fc00002400780b */ /* 0x000fc40003fae000 */
[----:B------:R-:W-:-:S03]  /*5bf0*/  FMNMX R15, R67, R6, !PT ;  /* 0x00000006430f7209 */ /* 0x000fc60007800000 */
[----:B------:R-:W-:Y:S01]  /*5c00*/  @!P4 FMUL R37, R37, 0.5 ;  /* 0x3f0000002525c820 */ /* 0x000fe20000400000 */
[----:B------:R-:W2:Y:S01]  /*5c10*/  MUFU.EX2 R18, R18 ;  /* 0x0000001200127308 */ /* 0x000ea20000000800 */
[----:B------:R-:W-:Y:S01]  /*5c20*/  FMNMX R6, R70, R15, !PT ;  /* 0x0000000f46067209 */ /* 0x000fe20007800000 */
[----:B----4-:R-:W-:Y:S01]  /*5c30*/  @!P2 FMUL R32, R32, R32 ;  /* 0x000000202020a220 */ /* 0x010fe20000400000 */
[----:B------:R-:W-:Y:S02]  /*5c40*/  FSETP.GEU.AND P2, PT, R52, -126, PT ;  /* 0xc2fc00003400780b */ /* 0x000fe40003f4e000 */
[----:B------:R-:W-:Y:S02]  /*5c50*/  FMNMX R15, R71, R6, !PT ;  /* 0x00000006470f7209 */ /* 0x000fe40007800000 */
[----:B------:R-:W-:Y:S01]  /*5c60*/  @!P5 FMUL R36, R36, 0.5 ;  /* 0x3f0000002424d820 */ /* 0x000fe20000400000 */
[----:B------:R-:W3:Y:S01]  /*5c70*/  MUFU.EX2 R37, R37 ;  /* 0x0000002500257308 */ /* 0x000ee20000000800 */
[----:B-1----:R-:W-:Y:S01]  /*5c80*/  @!P6 FMUL R41, R41, R41 ;  /* 0x000000292929e220 */ /* 0x002fe20000400000 */
[----:B------:R-:W-:-:S02]  /*5c90*/  FSETP.GEU.AND P6, PT, R19, -126, PT ;  /* 0xc2fc00001300780b */ /* 0x000fc40003fce000 */
[----:B------:R-:W-:-:S04]  /*5ca0*/  FMNMX R6, R74, R15, !PT ;  /* 0x0000000f4a067209 */ /* 0x000fc80007800000 */
[----:B------:R-:W1:Y:S01]  /*5cb0*/  MUFU.EX2 R36, R36 ;  /* 0x0000002400247308 */ /* 0x000e620000000800 */
[----:B--2---:R-:W-:Y:S01]  /*5cc0*/  @!P3 FMUL R18, R18, R18 ;  /* 0x000000121212b220 */ /* 0x004fe20000400000 */
[----:B------:R-:W-:Y:S01]  /*5cd0*/  FSETP.GEU.AND P3, PT, R40, -126, PT ;  /* 0xc2fc00002800780b */ /* 0x000fe20003f6e000 */
[----:B------:R-:W-:Y:S01]  /*5ce0*/  @!P2 FMUL R52, R52, 0.5 ;  /* 0x3f0000003434a820 */ /* 0x000fe20000400000 */
[----:B------:R-:W-:-:S03]  /*5cf0*/  FMNMX R15, R75, R6, !PT ;  /* 0x000000064b0f7209 */ /* 0x000fc60007800000 */
[----:B------:R-:W-:Y:S01]  /*5d00*/  @!P6 FMUL R19, R19, 0.5 ;  /* 0x3f0000001313e820 */ /* 0x000fe20000400000 */
[----:B------:R-:W-:Y:S01]  /*5d10*/  FMNMX R6, R78, R15, !PT ;  /* 0x0000000f4e067209 */ /* 0x000fe20007800000 */
[----:B---3--:R-:W-:Y:S01]  /*5d20*/  @!P4 FMUL R37, R37, R37 ;  /* 0x000000252525c220 */ /* 0x008fe20000400000 */
[----:B------:R-:W-:Y:S01]  /*5d30*/  FSETP.GEU.AND P4, PT, R53, -126, PT ;  /* 0xc2fc00003500780b */ /* 0x000fe20003f8e000 */
[----:B------:R-:W2:Y:S01]  /*5d40*/  MUFU.EX2 R52, R52 ;  /* 0x0000003400347308 */ /* 0x000ea20000000800 */
[----:B------:R-:W-:-:S03]  /*5d50*/  FMNMX R15, R79, R6, !PT ;  /* 0x000000064f0f7209 */ /* 0x000fc60007800000 */
[----:B------:R-:W-:Y:S01]  /*5d60*/  @!P3 FMUL R40, R40, 0.5 ;  /* 0x3f0000002828b820 */ /* 0x000fe20000400000 */
[----:B------:R-:W-:Y:S01]  /*5d70*/  FMNMX R6, R82, R15, !PT ;  /* 0x0000000f52067209 */ /* 0x000fe20007800000 */
[----:B-1----:R-:W-:Y:S01]  /*5d80*/  @!P5 FMUL R36, R36, R36 ;  /* 0x000000242424d220 */ /* 0x002fe20000400000 */
[----:B------:R-:W-:Y:S01]  /*5d90*/  FSETP.GEU.AND P5, PT, R45, -126, PT ;  /* 0xc2fc00002d00780b */ /* 0x000fe20003fae000 */
[----:B------:R-:W1:Y:S01]  /*5da0*/  MUFU.EX2 R19, R19 ;  /* 0x0000001300137308 */ /* 0x000e620000000800 */
[----:B------:R-:W-:-:S03]  /*5db0*/  FMNMX R15, R83, R6, !PT ;  /* 0x00000006530f7209 */ /* 0x000fc60007800000 */
[----:B------:R-:W-:Y:S01]  /*5dc0*/  @!P4 FMUL R53, R53, 0.5 ;  /* 0x3f0000003535c820 */ /* 0x000fe20000400000 */
[----:B------:R-:W-:-:S03]  /*5dd0*/  FMNMX R6, R86, R15, !PT ;  /* 0x0000000f56067209 */ /* 0x000fc60007800000 */
[----:B------:R-:W3:Y:S01]  /*5de0*/  MUFU.EX2 R40, R40 ;  /* 0x0000002800287308 */ /* 0x000ee20000000800 */
[----:B------:R-:W-:Y:S01]  /*5df0*/  FMNMX R6, R87, R6, !PT ;  /* 0x0000000657067209 */ /* 0x000fe20007800000 */
[----:B--2---:R-:W-:Y:S01]  /*5e00*/  @!P2 FMUL R52, R52, R52 ;  /* 0x000000343434a220 */ /* 0x004fe20000400000 */
[----:B------:R-:W-:Y:S01]  /*5e10*/  FSETP.GEU.AND P2, PT, R56, -126, PT ;  /* 0xc2fc00003800780b */ /* 0x000fe20003f4e000 */
[----:B------:R-:W-:Y:S02]  /*5e20*/  @!P5 FMUL R45, R45, 0.5 ;  /* 0x3f0000002d2dd820 */ /* 0x000fe40000400000 */
[----:B------:R-:W2:Y:S02]  /*5e30*/  SHFL.BFLY PT, R15, R6, 0x1, 0x1f ;  /* 0x0c201f00060f7f89 */ /* 0x000ea400000e0000 */
[----:B------:R-:W4:Y:S01]  /*5e40*/  MUFU.EX2 R53, R53 ;  /* 0x0000003500357308 */ /* 0x000f220000000800 */
[----:B-1----:R-:W-:Y:S01]  /*5e50*/  @!P6 FMUL R19, R19, R19 ;  /* 0x000000131313e220 */ /* 0x002fe20000400000 */
[----:B------:R-:W-:-:S06]  /*5e60*/  FSETP.GEU.AND P6, PT, R44, -126, PT ;  /* 0xc2fc00002c00780b */ /* 0x000fcc0003fce000 */
[----:B------:R-:W1:Y:S01]  /*5e70*/  MUFU.EX2 R45, R45 ;  /* 0x0000002d002d7308 */ /* 0x000e620000000800 */
[----:B---3--:R-:W-:Y:S01]  /*5e80*/  @!P3 FMUL R40, R40, R40 ;  /* 0x000000282828b220 */ /* 0x008fe20000400000 */
[----:B------:R-:W-:Y:S01]  /*5e90*/  FSETP.GEU.AND P3, PT, R57, -126, PT ;  /* 0xc2fc00003900780b */ /* 0x000fe20003f6e000 */
[----:B------:R-:W-:-:S04]  /*5ea0*/  @!P2 FMUL R56, R56, 0.5 ;  /* 0x3f0000003838a820 */ /* 0x000fc80000400000 */
[----:B------:R-:W-:Y:S01]  /*5eb0*/  @!P6 FMUL R44, R44, 0.5 ;  /* 0x3f0000002c2ce820 */ /* 0x000fe20000400000 */
[----:B----4-:R-:W-:Y:S01]  /*5ec0*/  @!P4 FMUL R53, R53, R53 ;  /* 0x000000353535c220 */ /* 0x010fe20000400000 */
[----:B------:R-:W-:Y:S01]  /*5ed0*/  FSETP.GEU.AND P4, PT, R49, -126, PT ;  /* 0xc2fc00003100780b */ /* 0x000fe20003f8e000 */
[----:B------:R-:W3:Y:S01]  /*5ee0*/  MUFU.EX2 R56, R56 ;  /* 0x0000003800387308 */ /* 0x000ee20000000800 */
[----:B--2---:R-:W-:-:S04]  /*5ef0*/  FMNMX R6, R6, R15, !PT ;  /* 0x0000000f06067209 */ /* 0x004fc80007800000 */
[----:B------:R-:W-:Y:S01]  /*5f00*/  @!P3 FMUL R57, R57, 0.5 ;  /* 0x3f0000003939b820 */ /* 0x000fe20000400000 */
[----:B------:R-:W-:Y:S01]  /*5f10*/  FFMA R15, R76, UR61, -R23 ;  /* 0x0000003d4c0f7c23 */ /* 0x000fe20008000817 */
[----:B-1----:R-:W-:Y:S01]  /*5f20*/  @!P5 FMUL R45, R45, R45 ;  /* 0x0000002d2d2dd220 */ /* 0x002fe20000400000 */
[----:B------:R-:W-:Y:S01]  /*5f30*/  FSETP.GEU.AND P5, PT, R20, -126, PT ;  /* 0xc2fc00001400780b */ /* 0x000fe20003fae000 */
[----:B------:R-:W1:Y:S01]  /*5f40*/  MUFU.EX2 R44, R44 ;  /* 0x0000002c002c7308 */ /* 0x000e620000000800 */
[----:B------:R-:W2:Y:S02]  /*5f50*/  SHFL.BFLY PT, R61, R6, 0x2, 0x1f ;  /* 0x0c401f00063d7f89 */ /* 0x000ea400000e0000 */
[----:B------:R-:W-:-:S05]  /*5f60*/  @!P4 FMUL R49, R49, 0.5 ;  /* 0x3f0000003131c820 */ /* 0x000fca0000400000 */
[----:B------:R-:W4:Y:S01]  /*5f70*/  MUFU.EX2 R57, R57 ;  /* 0x0000003900397308 */ /* 0x000f220000000800 */
[----:B---3--:R-:W-:Y:S01]  /*5f80*/  @!P2 FMUL R56, R56, R56 ;  /* 0x000000383838a220 */ /* 0x008fe20000400000 */
[----:B------:R-:W-:Y:S02]  /*5f90*/  FSETP.GEU.AND P2, PT, R48, -126, PT ;  /* 0xc2fc00003000780b */ /* 0x000fe40003f4e000 */
[----:B------:R-:W-:-:S04]  /*5fa0*/  @!P5 FMUL R20, R20, 0.5 ;  /* 0x3f0000001414d820 */ /* 0x000fc80000400000 */
[----:B------:R-:W3:Y:S01]  /*5fb0*/  MUFU.EX2 R49, R49 ;  /* 0x0000003100317308 */ /* 0x000ee20000000800 */
[----:B-1----:R-:W-:Y:S01]  /*5fc0*/  @!P6 FMUL R44, R44, R44 ;  /* 0x0000002c2c2ce220 */ /* 0x002fe20000400000 */
[----:B------:R-:W-:-:S05]  /*5fd0*/  FSETP.GEU.AND P6, PT, R21, -126, PT ;  /* 0xc2fc00001500780b */ /* 0x000fca0003fce000 */
[----:B------:R-:W-:Y:S01]  /*5fe0*/  @!P2 FMUL R48, R48, 0.5 ;  /* 0x3f0000003030a820 */ /* 0x000fe20000400000 */
[----:B------:R-:W1:Y:S01]  /*5ff0*/  MUFU.EX2 R20, R20 ;  /* 0x0000001400147308 */ /* 0x000e620000000800 */
[----:B----4-:R-:W-:Y:S01]  /*6000*/  @!P3 FMUL R57, R57, R57 ;  /* 0x000000393939b220 */ /* 0x010fe20000400000 */
[----:B------:R-:W-:Y:S02]  /*6010*/  FSETP.GEU.AND P3, PT, R15, -126, PT ;  /* 0xc2fc00000f00780b */ /* 0x000fe40003f6e000 */
[----:B--2---:R-:W-:Y:S01]  /*6020*/  FMNMX R6, R6, R61, !PT ;  /* 0x0000003d06067209 */ /* 0x004fe20007800000 */
[----:B------:R-:W-:Y:S02]  /*6030*/  FFMA R61, R81, UR61, -R23 ;  /* 0x0000003d513d7c23 */ /* 0x000fe40008000817 */
        /* <DEDUP_REMOVED lines=11> */
[----:B------:R-:W-:-:S04]  /*60f0*/  FSETP.NEU.AND P2, PT, R6, -INF , PT ;  /* 0xff8000000600780b */ /* 0x000fc80003f4d000 */
[----:B------:R-:W-:Y:S01]  /*6100*/  FSEL R80, R6, RZ, P2 ;  /* 0x000000ff06507208 */ /* 0x000fe20001000000 */
[----:B------:R-:W-:Y:S01]  /*6110*/  @!P5 FMUL R14, R14, 0.5 ;  /* 0x3f0000000e0ed820 */ /* 0x000fe20000400000 */
[----:B------:R-:W2:Y:S01]  /*6120*/  MUFU.EX2 R22, R22 ;  /* 0x0000001600167308 */ /* 0x000ea20000000800 */
[----:B---3--:R-:W-:Y:S01]  /*6130*/  @!P6 FMUL R21, R21, R21 ;  /* 0x000000151515e220 */ /* 0x008fe20000400000 */
[----:B------:R-:W-:Y:S01]  /*6140*/  FSETP.GEU.AND P6, PT, R61, -126, PT ;  /* 0xc2fc00003d00780b */ /* 0x000fe20003fce000 */
[----:B------:R-:W-:Y:S01]  /*6150*/  FMUL R76, R80, UR61 ;  /* 0x0000003d504c7c20 */ /* 0x000fe20008400000 */
[----:B------:R-:W-:-:S03]  /*6160*/  FSETP.GEU.AND P2, PT, R84, -126, PT ;  /* 0xc2fc00005400780b */ /* 0x000fc60003f4e000 */
[--C-:B------:R-:W-:Y:S01]  /*6170*/  FFMA R26, R26, UR61, -R76.reuse ;  /* 0x0000003d1a1a7c23 */ /* 0x100fe2000800084c */
[----:B------:R-:W3:Y:S01]  /*6180*/  MUFU.EX2 R14, R14 ;  /* 0x0000000e000e7308 */ /* 0x000ee20000000800 */
[----:B-1----:R-:W-:Y:S01]  /*6190*/  @!P3 FMUL R15, R15, R15 ;  /* 0x0000000f0f0fb220 */ /* 0x002fe20000400000 */
[----:B------:R-:W-:Y:S01]  /*61a0*/  FSETP.GEU.AND P3, PT, R60, -126, PT ;  /* 0xc2fc00003c00780b */ /* 0x000fe20003f6e000 */
[--C-:B------:R-:W-:Y:S01]  /*61b0*/  FFMA R64, R30, UR61, -R76.reuse ;  /* 0x0000003d1e407c23 */ /* 0x100fe2000800084c */
[--C-:B------:R-:W-:Y:S01]  /*61c0*/  FFMA R65, R27, UR61, -R76.reuse ;  /* 0x0000003d1b417c23 */ /* 0x100fe2000800084c */
[--C-:B------:R-:W-:Y:S01]  /*61d0*/  FFMA R34, R34, UR61, -R76.reuse ;  /* 0x0000003d22227c23 */ /* 0x100fe2000800084c */
[--C-:B------:R-:W-:Y:S01]  /*61e0*/  FFMA R31, R31, UR61, -R76.reuse ;  /* 0x0000003d1f1f7c23 */ /* 0x100fe2000800084c */
[----:B------:R-:W-:Y:S01]  /*61f0*/  @!P6 FMUL R61, R61, 0.5 ;  /* 0x3f0000003d3de820 */ /* 0x000fe20000400000 */
[--C-:B------:R-:W-:Y:S01]  /*6200*/  FFMA R35, R35, UR61, -R76.reuse ;  /* 0x0000003d23237c23 */ /* 0x100fe2000800084c */
[----:B--2---:R-:W-:Y:S01]  /*6210*/  @!P4 FMUL R22, R22, R22 ;  /* 0x000000161616c220 */ /* 0x004fe20000400000 */
[----:B------:R-:W-:Y:S01]  /*6220*/  FSETP.GEU.AND P4, PT, R26, -126, PT ;  /* 0xc2fc00001a00780b */ /* 0x000fe20003f8e000 */
[----:B------:R-:W-:Y:S01]  /*6230*/  @!P2 FMUL R84, R84, 0.5 ;  /* 0x3f0000005454a820 */ /* 0x000fe20000400000 */
[--C-:B------:R-:W-:Y:S01]  /*6240*/  FFMA R38, R38, UR61, -R76.reuse ;  /* 0x0000003d26267c23 */ /* 0x100fe2000800084c */
[----:B------:R-:W1:Y:S01]  /*6250*/  MUFU.EX2 R61, R61 ;  /* 0x0000003d003d7308 */ /* 0x000e620000000800 */
[--C-:B------:R-:W-:Y:S01]  /*6260*/  FFMA R39, R39, UR61, -R76.reuse ;  /* 0x0000003d27277c23 */ /* 0x100fe2000800084c */
[----:B------:R-:W-:Y:S01]  /*6270*/  @!P3 FMUL R60, R60, 0.5 ;  /* 0x3f0000003c3cb820 */ /* 0x000fe20000400000 */
[--C-:B------:R-:W-:Y:S01]  /*6280*/  FFMA R43, R43, UR61, -R76.reuse ;  /* 0x0000003d2b2b7c23 */ /* 0x100fe2000800084c */
[----:B---3--:R-:W-:Y:S01]  /*6290*/  @!P5 FMUL R14, R14, R14 ;  /* 0x0000000e0e0ed220 */ /* 0x008fe20000400000 */
[----:B------:R-:W-:Y:S01]  /*62a0*/  FSETP.GEU.AND P5, PT, R65, -126, PT ;  /* 0xc2fc00004100780b */ /* 0x000fe20003fae000 */
[--C-:B------:R-:W-:Y:S01]  /*62b0*/  FFMA R72, R47, UR61, -R76.reuse ;  /* 0x0000003d2f487c23 */ /* 0x100fe2000800084c */
[--C-:B------:R-:W-:Y:S01]  /*62c0*/  FFMA R42, R42, UR61, -R76.reuse ;  /* 0x0000003d2a2a7c23 */ /* 0x100fe2000800084c */
[----:B------:R-:W2:Y:S01]  /*62d0*/  MUFU.EX2 R60, R60 ;  /* 0x0000003c003c7308 */ /* 0x000ea20000000800 */
[--C-:B------:R-:W-:Y:S01]  /*62e0*/  FFMA R47, R51, UR61, -R76.reuse ;  /* 0x0000003d332f7c23 */ /* 0x100fe2000800084c */
[----:B------:R-:W-:Y:S01]  /*62f0*/  @!P4 FMUL R26, R26, 0.5 ;  /* 0x3f0000001a1ac820 */ /* 0x000fe20000400000 */
[--C-:B------:R-:W-:Y:S01]  /*6300*/  FFMA R51, R59, UR61, -R76.reuse ;  /* 0x0000003d3b337c23 */ /* 0x100fe2000800084c */
[--C-:B------:R-:W-:Y:S01]  /*6310*/  FFMA R59, R75, UR61, -R76.reuse ;  /* 0x0000003d4b3b7c23 */ /* 0x100fe2000800084c */
[--C-:B------:R-:W-:Y:S01]  /*6320*/  FFMA R78, R78, UR61, -R76.reuse ;  /* 0x0000003d4e4e7c23 */ /* 0x100fe2000800084c */
[--C-:B------:R-:W-:Y:S01]  /*6330*/  FFMA R77, R82, UR61, -R76.reuse ;  /* 0x0000003d524d7c23 */ /* 0x100fe2000800084c */
[--C-:B------:R-:W-:Y:S01]  /*6340*/  FFMA R82, R79, UR61, -R76.reuse ;  /* 0x0000003d4f527c23 */ /* 0x100fe2000800084c */
[----:B------:R3:W4:Y:S01]  /*6350*/  MUFU.EX2 R23, R84 ;  /* 0x0000005400177308 */ /* 0x0007220000000800 */
[----:B-1----:R-:W-:Y:S01]  /*6360*/  @!P6 FMUL R61, R61, R61 ;  /* 0x0000003d3d3de220 */ /* 0x002fe20000400000 */
[----:B------:R-:W-:Y:S01]  /*6370*/  FSETP.GEU.AND P6, PT, R64, -126, PT ;  /* 0xc2fc00004000780b */ /* 0x000fe20003fce000 */
[----:B------:R-:W-:Y:S01]  /*6380*/  @!P5 FMUL R65, R65, 0.5 ;  /* 0x3f0000004141d820 */ /* 0x000fe20000400000 */
[--C-:B------:R-:W-:Y:S01]  /*6390*/  FFMA R79, R83, UR61, -R76.reuse ;  /* 0x0000003d534f7c23 */ /* 0x100fe2000800084c */
[----:B------:R-:W-:Y:S01]  /*63a0*/  FADD R75, R24, R53 ;  /* 0x00000035184b7221 */ /* 0x000fe20000000000 */
[--C-:B------:R-:W-:Y:S01]  /*63b0*/  FFMA R86, R86, UR61, -R76.reuse ;  /* 0x0000003d56567c23 */ /* 0x100fe2000800084c */
[----:B------:R-:W-:Y:S01]  /*63c0*/  FFMA R87, R87, UR61, -R76 ;  /* 0x0000003d57577c23 */ /* 0x000fe2000800084c */
[----:B------:R1:W5:Y:S01]  /*63d0*/  MUFU.EX2 R27, R26 ;  /* 0x0000001a001b7308 */ /* 0x0003620000000800 */
[----:B--2---:R-:W-:Y:S01]  /*63e0*/  @!P3 FMUL R60, R60, R60 ;  /* 0x0000003c3c3cb220 */ /* 0x004fe20000400000 */
[----:B------:R-:W-:Y:S01]  /*63f0*/  FSETP.GEU.AND P3, PT, R34, -126, PT ;  /* 0xc2fc00002200780b */ /* 0x000fe20003f6e000 */
[----:B---3--:R-:W-:Y:S01]  /*6400*/  FADD R84, -R80, R13 ;  /* 0x0000000d50547221 */ /* 0x008fe20000000100 */
[C---:B------:R-:W-:Y:S01]  /*6410*/  FADD R13, R36.reuse, R61 ;  /* 0x0000003d240d7221 */ /* 0x040fe20000000000 */
[----:B------:R-:W-:Y:S01]  /*6420*/  FADD R81, R19, R60 ;  /* 0x0000003c13517221 */ /* 0x000fe20000000000 */
[----:B------:R-:W-:Y:S01]  /*6430*/  F2FP.BF16.F32.PACK_AB R36, R36, R37 ;  /* 0x000000252424723e */ /* 0x000fe200000010ff */
[----:B------:R-:W-:Y:S01]  /*6440*/  @!P6 FMUL R64, R64, 0.5 ;  /* 0x3f0000004040e820 */ /* 0x000fe20000400000 */
[----:B------:R-:W2:Y:S01]  /*6450*/  MUFU.EX2 R30, R65 ;  /* 0x00000041001e7308 */ /* 0x000ea20000000800 */
[----:B----4-:R-:W-:Y:S01]  /*6460*/  @!P2 FMUL R23, R23, R23 ;  /* 0x000000171717a220 */ /* 0x010fe20000400000 */
[----:B------:R-:W-:Y:S01]  /*6470*/  FSETP.GEU.AND P2, PT, R31, -126, PT ;  /* 0xc2fc00001f00780b */ /* 0x000fe20003f4e000 */
[----:B-1----:R-:W-:Y:S01]  /*6480*/  FADD R26, R25, R40 ;  /* 0x00000028191a7221 */ /* 0x002fe20000000000 */
[----:B------:R-:W-:Y:S01]  /*6490*/  FMUL R84, R84, UR61 ;  /* 0x0000003d54547c20 */ /* 0x000fe20008400000 */
[----:B------:R-:W-:-:S02]  /*64a0*/  F2FP.BF16.F32.PACK_AB R24, R24, R25 ;  /* 0x000000191818723e */ /* 0x000fc400000010ff */
[----:B------:R-:W-:Y:S01]  /*64b0*/  @!P3 FMUL R34, R34, 0.5 ;  /* 0x3f0000002222b820 */ /* 0x000fe20000400000 */
[----:B------:R-:W1:Y:S01]  /*64c0*/  MUFU.EX2 R64, R64 ;  /* 0x0000004000407308 */ /* 0x000e620000000800 */
[----:B-----5:R-:W-:Y:S01]  /*64d0*/  @!P4 FMUL R27, R27, R27 ;  /* 0x0000001b1b1bc220 */ /* 0x020fe20000400000 */
[----:B------:R-:W-:Y:S02]  /*64e0*/  FSETP.GEU.AND P4, PT, R35, -126, PT ;  /* 0xc2fc00002300780b */ /* 0x000fe40003f8e000 */
[----:B------:R-:W-:-:S03]  /*64f0*/  F2FP.BF16.F32.PACK_AB R40, R53, R40 ;  /* 0x000000283528723e */ /* 0x000fc600000010ff */
[----:B------:R-:W-:Y:S01]  /*6500*/  @!P2 FMUL R31, R31, 0.5 ;  /* 0x3f0000001f1fa820 */ /* 0x000fe20000400000 */
[----:B------:R-:W3:Y:S01]  /*6510*/  MUFU.EX2 R34, R34 ;  /* 0x0000002200227308 */ /* 0x000ee20000000800 */
[----:B--2---:R-:W-:Y:S01]  /*6520*/  @!P5 FMUL R30, R30, R30 ;  /* 0x0000001e1e1ed220 */ /* 0x004fe20000400000 */
[----:B------:R-:W-:-:S04]  /*6530*/  FSETP.GEU.AND P5, PT, R38, -126, PT ;  /* 0xc2fc00002600780b */ /* 0x000fc80003fae000 */
[----:B------:R-:W-:Y:S01]  /*6540*/  F2FP.BF16.F32.PACK_AB R25, R30, R27 ;  /* 0x0000001b1e19723e */ /* 0x000fe200000010ff */
[----:B------:R-:W-:Y:S01]  /*6550*/  @!P4 FMUL R35, R35, 0.5 ;  /* 0x3f0000002323c820 */ /* 0x000fe20000400000 */
[----:B------:R-:W2:Y:S01]  /*6560*/  MUFU.EX2 R69, R31 ;  /* 0x0000001f00457308 */ /* 0x000ea20000000800 */
[----:B-1----:R-:W-:Y:S01]  /*6570*/  @!P6 FMUL R64, R64, R64 ;  /* 0x000000404040e220 */ /* 0x002fe20000400000 */
[----:B------:R-:W-:-:S05]  /*6580*/  FSETP.GEU.AND P6, PT, R39, -126, PT ;  /* 0xc2fc00002700780b */ /* 0x000fca0003fce000 */
[----:B------:R-:W-:Y:S01]  /*6590*/  @!P5 FMUL R38, R38, 0.5 ;  /* 0x3f0000002626d820 */ /* 0x000fe20000400000 */
[----:B------:R1:W4:Y:S01]  /*65a0*/  MUFU.EX2 R73, R35 ;  /* 0x0000002300497308 */ /* 0x0003220000000800 */
[----:B---3--:R-:W-:Y:S01]  /*65b0*/  @!P3 FMUL R34, R34, R34 ;  /* 0x000000222222b220 */ /* 0x008fe20000400000 */
[----:B------:R-:W-:-:S05]  /*65c0*/  FSETP.GEU.AND P3, PT, R43, -126, PT ;  /* 0xc2fc00002b00780b */ /* 0x000fca0003f6e000 */
[----:B------:R-:W-:Y:S01]  /*65d0*/  @!P6 FMUL R39, R39, 0.5 ;  /* 0x3f0000002727e820 */ /* 0x000fe20000400000 */
[----:B------:R3:W5:Y:S01]  /*65e0*/  MUFU.EX2 R31, R38 ;  /* 0x00000026001f7308 */ /* 0x0007620000000800 */
[----:B-1----:R-:W-:Y:S01]  /*65f0*/  FFMA R35, R46, UR61, -R76 ;  /* 0x0000003d2e237c23 */ /* 0x002fe2000800084c */
[----:B--2---:R-:W-:Y:S01]  /*6600*/  @!P2 FMUL R69, R69, R69 ;  /* 0x000000454545a220 */ /* 0x004fe20000400000 */
[----:B------:R-:W-:-:S04]  /*6610*/  FSETP.GEU.AND P2, PT, R42, -126, PT ;  /* 0xc2fc00002a00780b */ /* 0x000fc80003f4e000 */
[----:B------:R-:W-:Y:S01]  /*6620*/  @!P3 FMUL R43, R43, 0.5 ;  /* 0x3f0000002b2bb820 */ /* 0x000fe20000400000 */
[----:B------:R1:W2:Y:S01]  /*6630*/  MUFU.EX2 R68, R39 ;  /* 0x0000002700447308 */ /* 0x0002a20000000800 */
[--C-:B---3--:R-:W-:Y:S01]  /*6640*/  FFMA R38, R50, UR61, -R76.reuse ;  /* 0x0000003d32267c23 */ /* 0x108fe2000800084c */
[----:B----4-:R-:W-:Y:S01]  /*6650*/  @!P4 FMUL R73, R73, R73 ;  /* 0x000000494949c220 */ /* 0x010fe20000400000 */
[----:B------:R-:W-:Y:S01]  /*6660*/  FSETP.GEU.AND P4, PT, R35, -126, PT ;  /* 0xc2fc00002300780b */ /* 0x000fe20003f8e000 */
[----:B------:R-:W-:Y:S01]  /*6670*/  FFMA R50, R74, UR61, -R76 ;  /* 0x0000003d4a327c23 */ /* 0x000fe2000800084c */
[----:B------:R-:W-:-:S03]  /*6680*/  FADD R74, R37, R14 ;  /* 0x0000000e254a7221 */ /* 0x000fc60000000000 */
[----:B------:R3:W4:Y:S01]  /*6690*/  MUFU.EX2 R46, R43 ;  /* 0x0000002b002e7308 */ /* 0x0007220000000800 */
[----:B-----5:R-:W-:Y:S01]  /*66a0*/  @!P5 FMUL R31, R31, R31 ;  /* 0x0000001f1f1fd220 */ /* 0x020fe20000400000 */
[----:B------:R-:W-:Y:S01]  /*66b0*/  FSETP.GEU.AND P5, PT, R72, -126, PT ;  /* 0xc2fc00004800780b */ /* 0x000fe20003fae000 */
[--C-:B-1----:R-:W-:Y:S01]  /*66c0*/  FFMA R39, R54, UR61, -R76.reuse ;  /* 0x0000003d36277c23 */ /* 0x102fe2000800084c */
[----:B------:R-:W-:Y:S01]  /*66d0*/  @!P2 FMUL R42, R42, 0.5 ;  /* 0x3f0000002a2aa820 */ /* 0x000fe20000400000 */
[--C-:B------:R-:W-:Y:S01]  /*66e0*/  FFMA R54, R55, UR61, -R76.reuse ;  /* 0x0000003d37367c23 */ /* 0x100fe2000800084c */
[----:B------:R-:W-:Y:S01]  /*66f0*/  FFMA R55, R71, UR61, -R76 ;  /* 0x0000003d47377c23 */ /* 0x000fe2000800084c */
[----:B------:R-:W-:Y:S01]  /*6700*/  FADD R71, R29, R44 ;  /* 0x0000002c1d477221 */ /* 0x000fe20000000000 */
[----:B------:R-:W-:Y:S01]  /*6710*/  @!P4 FMUL R35, R35, 0.5 ;  /* 0x3f0000002323c820 */ /* 0x000fe20000400000 */
[----:B--2---:R-:W-:Y:S01]  /*6720*/  @!P6 FMUL R68, R68, R68 ;  /* 0x000000444444e220 */ /* 0x004fe20000400000 */
[----:B------:R-:W-:Y:S01]  /*6730*/  FSETP.GEU.AND P6, PT, R38, -126, PT ;  /* 0xc2fc00002600780b */ /* 0x000fe20003fce000 */
[----:B------:R1:W2:Y:S01]  /*6740*/  MUFU.EX2 R65, R42 ;  /* 0x0000002a00417308 */ /* 0x0002a20000000800 */
[--C-:B---3--:R-:W-:Y:S01]  /*6750*/  FFMA R43, R62, UR61, -R76.reuse ;  /* 0x0000003d3e2b7c23 */ /* 0x108fe2000800084c */
[----:B------:R-:W-:Y:S01]  /*6760*/  FFMA R62, R70, UR61, -R76 ;  /* 0x0000003d463e7c23 */ /* 0x000fe2000800084c */
[----:B------:R-:W-:Y:S01]  /*6770*/  FADD R70, R32, R21 ;  /* 0x0000001520467221 */ /* 0x000fe20000000000 */
[----:B------:R-:W-:Y:S01]  /*6780*/  @!P5 FMUL R72, R72, 0.5 ;  /* 0x3f0000004848d820 */ /* 0x000fe20000400000 */
[----:B------:R-:W-:Y:S01]  /*6790*/  FADD R71, R71, R74 ;  /* 0x0000004a47477221 */ /* 0x000fe20000000000 */
[----:B----4-:R-:W-:Y:S01]  /*67a0*/  @!P3 FMUL R46, R46, R46 ;  /* 0x0000002e2e2eb220 */ /* 0x010fe20000400000 */
[----:B------:R-:W-:Y:S01]  /*67b0*/  FSETP.GEU.AND P3, PT, R39, -126, PT ;  /* 0xc2fc00002700780b */ /* 0x000fe20003f6e000 */
[----:B------:R-:W3:Y:S01]  /*67c0*/  MUFU.EX2 R35, R35 ;  /* 0x0000002300237308 */ /* 0x000ee20000000800 */
[--C-:B-1----:R-:W-:Y:S01]  /*67d0*/  FFMA R42, R58, UR61, -R76.reuse ;  /* 0x0000003d3a2a7c23 */ /* 0x102fe2000800084c */
[--C-:B------:R-:W-:Y:S01]  /*67e0*/  FFMA R58, R63, UR61, -R76.reuse ;  /* 0x0000003d3f3a7c23 */ /* 0x100fe2000800084c */
[--C-:B------:R-:W-:Y:S01]  /*67f0*/  FFMA R63, R66, UR61, -R76.reuse ;  /* 0x0000003d423f7c23 */ /* 0x100fe2000800084c */
[----:B------:R-:W-:Y:S01]  /*6800*/  @!P6 FMUL R38, R38, 0.5 ;  /* 0x3f0000002626e820 */ /* 0x000fe20000400000 */
[----:B------:R-:W-:Y:S01]  /*6810*/  FFMA R66, R67, UR61, -R76 ;  /* 0x0000003d43427c23 */ /* 0x000fe2000800084c */
[----:B------:R-:W-:Y:S01]  /*6820*/  FADD R67, -R12, R11 ;  /* 0x0000000b0c437221 */ /* 0x000fe20000000100 */
[----:B------:R-:W-:Y:S01]  /*6830*/  FADD R11, R33, R48 ;  /* 0x00000030210b7221 */ /* 0x000fe20000000000 */
[----:B------:R-:W1:Y:S01]  /*6840*/  MUFU.EX2 R72, R72 ;  /* 0x0000004800487308 */ /* 0x000e620000000800 */
[----:B--2---:R-:W-:Y:S01]  /*6850*/  @!P2 FMUL R65, R65, R65 ;  /* 0x000000414141a220 */ /* 0x004fe20000400000 */
[----:B------:R-:W-:Y:S01]  /*6860*/  FSETP.GEU.AND P2, PT, R47, -126, PT ;  /* 0xc2fc00002f00780b */ /* 0x000fe20003f4e000 */
[----:B------:R-:W-:Y:S01]  /*6870*/  FADD R26, R26, R11 ;  /* 0x0000000b1a1a7221 */ /* 0x000fe20000000000 */
[----:B------:R-:W-:Y:S01]  /*6880*/  @!P3 FMUL R39, R39, 0.5 ;  /* 0x3f0000002727b820 */ /* 0x000fe20000400000 */
[----:B------:R-:W-:Y:S01]  /*6890*/  FADD R75, R75, R70 ;  /* 0x000000464b4b7221 */ /* 0x000fe20000000000 */
[----:B------:R-:W-:Y:S01]  /*68a0*/  FADD R76, R28, R57 ;  /* 0x000000391c4c7221 */ /* 0x000fe20000000000 */
[----:B------:R-:W-:Y:S01]  /*68b0*/  FADD R74, R202, R49 ;  /* 0x00000031ca4a7221 */ /* 0x000fe20000000000 */
[----:B------:R-:W2:Y:S01]  /*68c0*/  MUFU.EX2 R38, R38 ;  /* 0x0000002600267308 */ /* 0x000ea20000000800 */
[----:B---3--:R-:W-:Y:S01]  /*68d0*/  @!P4 FMUL R35, R35, R35 ;  /* 0x000000232323c220 */ /* 0x008fe20000400000 */
[----:B------:R-:W-:Y:S01]  /*68e0*/  FSETP.GEU.AND P4, PT, R54, -126, PT ;  /* 0xc2fc00003600780b */ /* 0x000fe20003f8e000 */
[----:B------:R-:W-:Y:S01]  /*68f0*/  FADD R76, R76, R13 ;  /* 0x0000000d4c4c7221 */ /* 0x000fe20000000000 */
[----:B------:R-:W-:Y:S01]  /*6900*/  FADD R13, R204, R45 ;  /* 0x0000002dcc0d7221 */ /* 0x000fe20000000000 */
[----:B------:R-:W-:Y:S01]  /*6910*/  FADD R26, R26, R71 ;  /* 0x000000471a1a7221 */ /* 0x000fe20000000000 */
[----:B------:R-:W-:Y:S01]  /*6920*/  SHF.L.U32 R71, R10, 0x1f, RZ ;  /* 0x0000001f0a477819 */ /* 0x000fe200000006ff */
[----:B------:R-:W-:Y:S01]  /*6930*/  @!P2 FMUL R47, R47, 0.5 ;  /* 0x3f0000002f2fa820 */ /* 0x000fe20000400000 */
[----:B------:R-:W3:Y:S01]  /*6940*/  MUFU.EX2 R39, R39 ;  /* 0x0000002700277308 */ /* 0x000ee20000000800 */
[----:B-1----:R-:W-:Y:S01]  /*6950*/  @!P5 FMUL R72, R72, R72 ;  /* 0x000000484848d220 */ /* 0x002fe20000400000 */
[----:B------:R-:W-:Y:S01]  /*6960*/  FSETP.GEU.AND P5, PT, R42, -126, PT ;  /* 0xc2fc00002a00780b */ /* 0x000fe20003fae000 */
[----:B------:R-:W-:Y:S01]  /*6970*/  FADD R75, R75, R76 ;  /* 0x0000004c4b4b7221 */ /* 0x000fe20000000000 */
[----:B------:R-:W-:-:S02]  /*6980*/  F2FP.BF16.F32.PACK_AB R28, R28, R29 ;  /* 0x0000001d1c1c723e */ /* 0x000fc400000010ff */
[----:B------:R-:W-:Y:S01]  /*6990*/  F2FP.BF16.F32.PACK_AB R29, R73, R34 ;  /* 0x00000022491d723e */ /* 0x000fe200000010ff */
[----:B------:R-:W-:Y:S01]  /*69a0*/  @!P4 FMUL R54, R54, 0.5 ;  /* 0x3f0000003636c820 */ /* 0x000fe20000400000 */
[----:B------:R-:W1:Y:S01]  /*69b0*/  MUFU.EX2 R47, R47 ;  /* 0x0000002f002f7308 */ /* 0x000e620000000800 */
[----:B--2---:R-:W-:Y:S01]  /*69c0*/  @!P6 FMUL R38, R38, R38 ;  /* 0x000000262626e220 */ /* 0x004fe20000400000 */
[----:B------:R-:W-:Y:S02]  /*69d0*/  FSETP.GEU.AND P6, PT, R51, -126, PT ;  /* 0xc2fc00003300780b */ /* 0x000fe40003fce000 */
[----:B------:R-:W-:Y:S02]  /*69e0*/  F2FP.BF16.F32.PACK_AB R32, R32, R33 ;  /* 0x000000212020723e */ /* 0x000fe400000010ff */
[----:B------:R-:W-:Y:S01]  /*69f0*/  F2FP.BF16.F32.PACK_AB R33, R46, R65 ;  /* 0x000000412e21723e */ /* 0x000fe200000010ff */
[----:B------:R-:W-:Y:S01]  /*6a00*/  @!P5 FMUL R42, R42, 0.5 ;  /* 0x3f0000002a2ad820 */ /* 0x000fe20000400000 */
[----:B------:R-:W2:Y:S01]  /*6a10*/  MUFU.EX2 R54, R54 ;  /* 0x0000003600367308 */ /* 0x000ea20000000800 */
[----:B---3--:R-:W-:Y:S01]  /*6a20*/  @!P3 FMUL R39, R39, R39 ;  /* 0x000000272727b220 */ /* 0x008fe20000400000 */
[----:B------:R-:W-:-:S02]  /*6a30*/  FSETP.GEU.AND P3, PT, R58, -126, PT ;  /* 0xc2fc00003a00780b */ /* 0x000fc40003f6e000 */
[----:B------:R-:W-:Y:S02]  /*6a40*/  F2FP.BF16.F32.PACK_AB R44, R57, R44 ;  /* 0x0000002c392c723e */ /* 0x000fe400000010ff */
[----:B------:R-:W-:Y:S01]  /*6a50*/  F2FP.BF16.F32.PACK_AB R48, R21, R48 ;  /* 0x000000301530723e */ /* 0x000fe200000010ff */
[----:B------:R-:W-:Y:S01]  /*6a60*/  @!P6 FMUL R51, R51, 0.5 ;  /* 0x3f0000003333e820 */ /* 0x000fe20000400000 */
[----:B------:R-:W3:Y:S01]  /*6a70*/  MUFU.EX2 R42, R42 ;  /* 0x0000002a002a7308 */ /* 0x000ee20000000800 */
[----:B-1----:R-:W-:Y:S01]  /*6a80*/  @!P2 FMUL R47, R47, R47 ;  /* 0x0000002f2f2fa220 */ /* 0x002fe20000400000 */
[----:B------:R-:W-:-:S04]  /*6a90*/  FSETP.GEU.AND P2, PT, R43, -126, PT ;  /* 0xc2fc00002b00780b */ /* 0x000fc80003f4e000 */
        /* <DEDUP_REMOVED lines=39> */
[----:B------:R-:W-:Y:S02]  /*6d10*/  FADD R206, R65, R50 ;  /* 0x0000003241ce7221 */ /* 0x000fe40000000000 */
[----:B------:R-:W-:Y:S01]  /*6d20*/  @!P6 FMUL R77, R77, 0.5 ;  /* 0x3f0000004d4de820 */ /* 0x000fe20000400000 */
[----:B------:R1:W4:Y:S01]  /*6d30*/  MUFU.EX2 R12, R78 ;  /* 0x0000004e000c7308 */ /* 0x0003220000000800 */
[----:B--2---:R-:W-:Y:S01]  /*6d40*/  @!P2 FMUL R55, R55, R55 ;  /* 0x000000373737a220 */ /* 0x004fe20000400000 */
[----:B------:R-:W-:-:S05]  /*6d50*/  FSETP.GEU.AND P2, PT, R84, -126, PT ;  /* 0xc2fc00005400780b */ /* 0x000fca0003f4e000 */
[----:B------:R-:W-:Y:S01]  /*6d60*/  @!P3 FMUL R79, R79, 0.5 ;  /* 0x3f0000004f4fb820 */ /* 0x000fe20000400000 */
[----:B------:R2:W5:Y:S01]  /*6d70*/  MUFU.EX2 R11, R77 ;  /* 0x0000004d000b7308 */ /* 0x0005620000000800 */
[----:B---3--:R-:W-:Y:S01]  /*6d80*/  @!P4 FMUL R59, R59, R59 ;  /* 0x0000003b3b3bc220 */ /* 0x008fe20000400000 */
[----:B------:R-:W-:Y:S01]  /*6d90*/  FSETP.GEU.AND P4, PT, R82, -126, PT ;  /* 0xc2fc00005200780b */ /* 0x000fe20003f8e000 */
[----:B-1----:R-:W-:Y:S01]  /*6da0*/  FADD R78, R41, R15 ;  /* 0x0000000f294e7221 */ /* 0x002fe20000000000 */
[----:B------:R-:W-:Y:S01]  /*6db0*/  F2FP.BF16.F32.PACK_AB R41, R51, R42 ;  /* 0x0000002a3329723e */ /* 0x000fe200000010ff */
[----:B------:R-:W-:Y:S01]  /*6dc0*/  FADD R203, R46, R59 ;  /* 0x0000003b2ecb7221 */ /* 0x000fe20000000000 */
[----:B------:R-:W-:Y:S01]  /*6dd0*/  F2FP.BF16.F32.PACK_AB R46, R20, R49 ;  /* 0x00000031142e723e */ /* 0x000fe200000010ff */
[----:B------:R-:W-:Y:S01]  /*6de0*/  FADD R80, R13, R78 ;  /* 0x0000004e0d507221 */ /* 0x000fe20000000000 */
[----:B------:R1:W3:Y:S01]  /*6df0*/  MUFU.EX2 R70, R79 ;  /* 0x0000004f00467308 */ /* 0x0002e20000000800 */
[----:B----4-:R-:W-:Y:S01]  /*6e00*/  @!P5 FMUL R12, R12, R12 ;  /* 0x0000000c0c0cd220 */ /* 0x010fe20000400000 */
[----:B------:R-:W-:Y:S01]  /*6e10*/  FSETP.GEU.AND P5, PT, R86, -126, PT ;  /* 0xc2fc00005600780b */ /* 0x000fe20003fae000 */
[----:B--2---:R-:W-:Y:S01]  /*6e20*/  FADD R77, R52, R23 ;  /* 0x00000017344d7221 */ /* 0x004fe20000000000 */
[----:B------:R-:W-:Y:S01]  /*6e30*/  FADD R78, R17, R20 ;  /* 0x00000014114e7221 */ /* 0x000fe20000000000 */
[----:B------:R-:W-:Y:S01]  /*6e40*/  @!P2 FMUL R84, R84, 0.5 ;  /* 0x3f0000005454a820 */ /* 0x000fe20000400000 */
[----:B------:R-:W-:Y:S01]  /*6e50*/  F2FP.BF16.F32.PACK_AB R49, R59, R50 ;  /* 0x000000323b31723e */ /* 0x000fe200000010ff */
[----:B------:R-:W-:Y:S01]  /*6e60*/  FADD R83, R74, R77 ;  /* 0x0000004d4a537221 */ /* 0x000fe20000000000 */
[----:B------:R-:W-:Y:S01]  /*6e70*/  FADD R74, R201, R56 ;  /* 0x00000038c94a7221 */ /* 0x000fe20000000000 */
[----:B-----5:R-:W-:Y:S01]  /*6e80*/  @!P6 FMUL R11, R11, R11 ;  /* 0x0000000b0b0be220 */ /* 0x020fe20000400000 */
[----:B------:R-:W-:Y:S01]  /*6e90*/  FSETP.GEU.AND P6, PT, R87, -126, PT ;  /* 0xc2fc00005700780b */ /* 0x000fe20003fce000 */
[----:B-1----:R-:W-:Y:S01]  /*6ea0*/  FADD R79, R18, R22 ;  /* 0x00000016124f7221 */ /* 0x002fe20000000000 */
[----:B------:R-:W-:Y:S01]  /*6eb0*/  FMUL R77, R67, UR61 ;  /* 0x0000003d434d7c20 */ /* 0x000fe20008400000 */
[----:B------:R-:W-:Y:S01]  /*6ec0*/  @!P4 FMUL R82, R82, 0.5 ;  /* 0x3f0000005252c820 */ /* 0x000fe20000400000 */
[----:B------:R-:W-:Y:S01]  /*6ed0*/  FADD R78, R78, R81 ;  /* 0x000000514e4e7221 */ /* 0x000fe20000000000 */
[----:B------:R-:W-:Y:S01]  /*6ee0*/  @!P5 FMUL R86, R86, 0.5 ;  /* 0x3f0000005656d820 */ /* 0x000fe20000400000 */
[----:B------:R-:W-:Y:S01]  /*6ef0*/  FADD R79, R74, R79 ;  /* 0x0000004f4a4f7221 */ /* 0x000fe20000000000 */
[----:B---3--:R-:W-:Y:S01]  /*6f00*/  @!P3 FMUL R70, R70, R70 ;  /* 0x000000464646b220 */ /* 0x008fe20000400000 */
[----:B------:R1:W2:Y:S01]  /*6f10*/  MUFU.EX2 R13, R82 ;  /* 0x00000052000d7308 */ /* 0x0002a20000000800 */
[----:B------:R-:W-:Y:S01]  /*6f20*/  FSETP.GEU.AND P3, PT, R77, -126, PT ;  /* 0xc2fc00004d00780b */ /* 0x000fe20003f6e000 */
[----:B------:R-:W-:Y:S01]  /*6f30*/  FADD R81, R27, R42 ;  /* 0x0000002a1b517221 */ /* 0x000fe20000000000 */
[----:B------:R-:W-:Y:S01]  /*6f40*/  FADD R208, R38, R11 ;  /* 0x0000000b26d07221 */ /* 0x000fe20000000000 */
[----:B------:R-:W-:Y:S01]  /*6f50*/  FADD R83, R80, R83 ;  /* 0x0000005350537221 */ /* 0x000fe20000000000 */
[----:B------:R-:W-:Y:S01]  /*6f60*/  @!P6 FMUL R87, R87, 0.5 ;  /* 0x3f0000005757e820 */ /* 0x000fe20000400000 */
[----:B------:R-:W-:Y:S01]  /*6f70*/  FADD R205, R81, R206 ;  /* 0x000000ce51cd7221 */ /* 0x000fe20000000000 */
[----:B------:R-:W-:Y:S01]  /*6f80*/  FADD R208, R85, R208 ;  /* 0x000000d055d07221 */ /* 0x000fe20000000000 */
[----:B------:R3:W4:Y:S01]  /*6f90*/  MUFU.EX2 R74, R86 ;  /* 0x00000056004a7308 */ /* 0x0007220000000800 */
[----:B-1----:R-:W-:Y:S01]  /*6fa0*/  FADD R82, R30, R51 ;  /* 0x000000331e527221 */ /* 0x002fe20000000000 */
[----:B------:R-:W-:Y:S01]  /*6fb0*/  FADD R85, R47, R70 ;  /* 0x000000462f557221 */ /* 0x000fe20000000000 */
[----:B------:R-:W-:Y:S01]  /*6fc0*/  FADD R81, R64, R43 ;  /* 0x0000002b40517221 */ /* 0x000fe20000000000 */
[----:B------:R-:W-:Y:S01]  /*6fd0*/  FADD R78, R79, R78 ;  /* 0x0000004e4f4e7221 */ /* 0x000fe20000000000 */
[----:B------:R-:W-:Y:S01]  /*6fe0*/  FADD R203, R82, R203 ;  /* 0x000000cb52cb7221 */ /* 0x000fe20000000000 */
[----:B------:R-:W-:Y:S01]  /*6ff0*/  @!P3 FMUL R77, R77, 0.5 ;  /* 0x3f0000004d4db820 */ /* 0x000fe20000400000 */
[----:B------:R-:W-:Y:S01]  /*7000*/  FADD R82, R73, R66 ;  /* 0x0000004249527221 */ /* 0x000fe20000000000 */
[----:B------:R1:W5:Y:S01]  /*7010*/  MUFU.EX2 R67, R87 ;  /* 0x0000005700437308 */ /* 0x0003620000000800 */
[----:B---3--:R-:W-:Y:S01]  /*7020*/  FADD R86, R35, R12 ;  /* 0x0000000c23567221 */ /* 0x008fe20000000000 */
[----:B--2---:R-:W-:Y:S01]  /*7030*/  @!P4 FMUL R13, R13, R13 ;  /* 0x0000000d0d0dc220 */ /* 0x004fe20000400000 */
[----:B------:R-:W-:Y:S01]  /*7040*/  FADD R210, R82, R85 ;  /* 0x0000005552d27221 */ /* 0x000fe20000000000 */
[----:B------:R-:W-:Y:S01]  /*7050*/  FADD R82, R31, R62 ;  /* 0x0000003e1f527221 */ /* 0x000fe20000000000 */
[----:B------:R-:W-:Y:S01]  /*7060*/  FADD R207, R81, R86 ;  /* 0x0000005651cf7221 */ /* 0x000fe20000000000 */
[----:B------:R-:W-:Y:S01]  /*7070*/  FADD R81, R69, R58 ;  /* 0x0000003a45517221 */ /* 0x000fe20000000000 */
[----:B------:R-:W-:Y:S01]  /*7080*/  FADD R86, R72, R13 ;  /* 0x0000000d48567221 */ /* 0x000fe20000000000 */
[----:B------:R-:W2:Y:S01]  /*7090*/  MUFU.EX2 R77, R77 ;  /* 0x0000004d004d7308 */ /* 0x000ea20000000800 */
[----:B----4-:R-:W-:Y:S01]  /*70a0*/  @!P5 FMUL R74, R74, R74 ;  /* 0x0000004a4a4ad220 */ /* 0x010fe20000400000 */
[----:B------:R-:W-:Y:S01]  /*70b0*/  FADD R85, R68, R55 ;  /* 0x0000003744557221 */ /* 0x000fe20000000000 */
[----:B------:R-:W-:Y:S01]  /*70c0*/  FADD R81, R81, R86 ;  /* 0x0000005651517221 */ /* 0x000fe20000000000 */
[----:B------:R-:W-:Y:S01]  /*70d0*/  FADD R205, R205, R208 ;  /* 0x000000d0cdcd7221 */ /* 0x000fe20000000000 */
[----:B-1----:R-:W-:Y:S01]  /*70e0*/  FADD R87, R39, R74 ;  /* 0x0000004a27577221 */ /* 0x002fe20000000000 */
[----:B------:R-:W-:Y:S01]  /*70f0*/  FADD R203, R203, R210 ;  /* 0x000000d2cbcb7221 */ /* 0x000fe20000000000 */
[----:B------:R-:W-:Y:S01]  /*7100*/  FADD R75, R75, R78 ;  /* 0x0000004e4b4b7221 */ /* 0x000fe20000000000 */
[----:B------:R-:W1:Y:S01]  /*7110*/  MUFU.EX2 R84, R84 ;  /* 0x0000005400547308 */ /* 0x000e620000000800 */
[----:B-----5:R-:W-:Y:S01]  /*7120*/  @!P6 FMUL R67, R67, R67 ;  /* 0x000000434343e220 */ /* 0x020fe20000400000 */
[----:B------:R-:W-:Y:S01]  /*7130*/  FADD R82, R82, R87 ;  /* 0x0000005752527221 */ /* 0x000fe20000000000 */
[----:B------:R-:W-:Y:S01]  /*7140*/  FADD R26, R26, R83 ;  /* 0x000000531a1a7221 */ /* 0x000fe20000000000 */
[----:B------:R-:W-:Y:S01]  /*7150*/  F2FP.BF16.F32.PACK_AB R38, R19, R52 ;  /* 0x000000341326723e */ /* 0x000fe200000010ff */
[----:B------:R-:W-:Y:S01]  /*7160*/  FADD R206, R54, R67 ;  /* 0x0000004336ce7221 */ /* 0x000fe20000000000 */
[----:B------:R-:W-:Y:S01]  /*7170*/  FADD R82, R207, R82 ;  /* 0x00000052cf527221 */ /* 0x000fe20000000000 */
[----:B------:R-:W-:Y:S01]  /*7180*/  FADD R26, R26, R75 ;  /* 0x0000004b1a1a7221 */ /* 0x000fe20000000000 */
[----:B------:R-:W-:Y:S01]  /*7190*/  F2FP.BF16.F32.PACK_AB R39, R54, R39 ;  /* 0x000000273627723e */ /* 0x000fe200000010ff */
[----:B------:R-:W-:Y:S01]  /*71a0*/  FADD R206, R85, R206 ;  /* 0x000000ce55ce7221 */ /* 0x000fe20000000000 */
[----:B------:R-:W-:Y:S01]  /*71b0*/  FADD R82, R205, R82 ;  /* 0x00000052cd527221 */ /* 0x000fe20000000000 */
[----:B--2---:R-:W-:Y:S01]  /*71c0*/  @!P3 FMUL R77, R77, R77 ;  /* 0x0000004d4d4db220 */ /* 0x004fe20000400000 */
[----:B------:R-:W-:Y:S01]  /*71d0*/  F2FP.BF16.F32.PACK_AB R42, R56, R45 ;  /* 0x0000002d382a723e */ /* 0x000fe200000010ff */
[----:B------:R-:W-:Y:S01]  /*71e0*/  FADD R206, R81, R206 ;  /* 0x000000ce51ce7221 */ /* 0x000fe20000000000 */
[----:B------:R-:W-:Y:S01]  /*71f0*/  F2FP.BF16.F32.PACK_AB R27, R69, R64 ;  /* 0x00000040451b723e */ /* 0x000fe200000010ff */
[----:B------:R-:W-:Y:S01]  /*7200*/  FFMA R8, R77, R8, R26 ;  /* 0x000000084d087223 */ /* 0x000fe2000000001a */
[-C--:B------:R-:W-:Y:S01]  /*7210*/  FMUL R184, R184, R77.reuse ;  /* 0x0000004db8b87220 */ /* 0x080fe20000400000 */
[----:B------:R-:W-:Y:S01]  /*7220*/  FADD R203, R203, R206 ;  /* 0x000000cecbcb7221 */ /* 0x000fe20000000000 */
[----:B-1----:R-:W-:Y:S01]  /*7230*/  @!P2 FMUL R84, R84, R84 ;  /* 0x000000545454a220 */ /* 0x002fe20000400000 */
[----:B------:R1:W2:Y:S01]  /*7240*/  SYNCS.PHASECHK.TRANS64.TRYWAIT P2, [UR7+0x54000], R71 ;  /* 0x05400047ff0075a7 */ /* 0x0002a20008040147 */
[-C--:B------:R-:W-:Y:S01]  /*7250*/  FMUL R185, R185, R77.reuse ;  /* 0x0000004db9b97220 */ /* 0x080fe20000400000 */
[----:B------:R-:W-:Y:S01]  /*7260*/  FADD R203, R82, R203 ;  /* 0x000000cb52cb7221 */ /* 0x000fe20000000000 */
[-C--:B------:R-:W-:Y:S01]  /*7270*/  FMUL R188, R188, R77.reuse ;  /* 0x0000004dbcbc7220 */ /* 0x080fe20000400000 */
[-C--:B------:R-:W-:Y:S01]  /*7280*/  FMUL R189, R189, R77.reuse ;  /* 0x0000004dbdbd7220 */ /* 0x080fe20000400000 */
[----:B------:R-:W-:Y:S01]  /*7290*/  FMUL R192, R192, R77 ;  /* 0x0000004dc0c07220 */ /* 0x000fe20000400000 */
[----:B------:R-:W-:Y:S01]  /*72a0*/  FFMA R7, R84, R7, R203 ;  /* 0x0000000754077223 */ /* 0x000fe200000000cb */
[-C--:B------:R-:W-:Y:S01]  /*72b0*/  FMUL R193, R193, R77.reuse ;  /* 0x0000004dc1c17220 */ /* 0x080fe20000400000 */
        /* <DEDUP_REMOVED lines=49> */
[----:B------:R-:W-:Y:S01]  /*75d0*/  FMUL R101, R101, R77 ;  /* 0x0000004d65657220 */ /* 0x000fe20000400000 */
[----:B------:R-:W-:Y:S01]  /*75e0*/  F2FP.BF16.F32.PACK_AB R26, R201, R204 ;  /* 0x000000ccc91a723e */ /* 0x000fe200000010ff */
        /* <DEDUP_REMOVED lines=67> */
[----:B-12---:R-:W-:Y:S06]  /*7a20*/  @!P0 BRA `(.L_x_27) ;  /* 0x0000000000048947 */ /* 0x006fec0003800000 */
[----:B------:R-:W-:Y:S01]  /*7a30*/  BPT.TRAP 0x1 ;  /* 0x000000040000795c */ /* 0x000fe20000300000 */
.L_x_27:
[----:B------:R-:W-:Y:S05]  /*7a40*/  @P2 BRA `(.L_x_28) ;  /* 0x0000000000082947 */ /* 0x000fea0003800000 */
[----:B------:R-:W1:Y:S02]  /*7a50*/  SYNCS.PHASECHK.TRANS64.TRYWAIT P2, [UR7+0x54000], R71 ;  /* 0x05400047ff0075a7 */ /* 0x000e640008040147 */
[----:B-1----:R-:W-:Y:S05]  /*7a60*/  @!P2 BRA `(.L_x_29) ;  /* 0x0000005c0020a947 */ /* 0x002fea0003800000 */
.L_x_28:
[----:B------:R-:W-:Y:S01]  /*7a70*/  R2UR UR7, R4 ;  /* 0x00000000040772ca */ /* 0x000fe200000e0000 */
[----:B------:R-:W-:Y:S01]  /*7a80*/  WARPGROUP.ARRIVE ;  /* 0x00000000000079c5 */ /* 0x000fe20000000000 */
[----:B------:R-:W-:Y:S01]  /*7a90*/  UMOV UR11, 0x80000020 ;  /* 0x80000020000b7882 */ /* 0x000fe20000000000 */
[----:B------:R-:W-:Y:S01]  /*7aa0*/  UMOV UR15, 0x80000020 ;  /* 0x80000020000f7882 */ /* 0x000fe20000000000 */
[----:B------:R-:W-:Y:S01]  /*7ab0*/  UMOV UR19, 0x80000020 ;  /* 0x8000002000137882 */ /* 0x000fe20000000000 */
[----:B------:R-:W-:Y:S01]  /*7ac0*/  UMOV UR23, 0x80000020 ;  /* 0x8000002000177882 */ /* 0x000fe20000000000 */
[----:B------:R-:W-:Y:S01]  /*7ad0*/  UMOV UR27, 0x80000020 ;  /* 0x80000020001b7882 */ /* 0x000fe20000000000 */
[----:B------:R-:W-:-:S06]  /*7ae0*/  F2FP.BF16.F32.PACK_AB R55, R67, R74 ;  /* 0x0000004a4337723e */ /* 0x000fcc00000010ff */
[----:B------:R-:W-:-:S04]  /*7af0*/  UIMAD UR10, UR6, 0xe00, UR7 ;  /* 0x00000e00060a78a4 */ /* 0x000fc8000f8e0207 */
[----:B------:R-:W-:Y:S02]  /*7b00*/  UIADD3 UR14, UR10, 0x200, URZ ;  /* 0x000002000a0e7890 */ /* 0x000fe4000fffe03f */
[----:B------:R-:W-:Y:S02]  /*7b10*/  UIADD3 UR18, UR10, 0x400, URZ ;  /* 0x000004000a127890 */ /* 0x000fe4000fffe03f */
[----:B------:R-:W-:Y:S02]  /*7b20*/  UIADD3 UR22, UR10, 0x600, URZ ;  /* 0x000006000a167890 */ /* 0x000fe4000fffe03f */
        /* <DEDUP_REMOVED lines=253> */
[----:B------:R-:W-:Y:S01]  /*8b00*/  UIADD3 UR10, UR10, 0xdc0, URZ ;  /* 0x00000dc00a0a7890 */ /* 0x000fe2000fffe03f */
        /* <DEDUP_REMOVED lines=18> */
.L_x_30:
[----:B------:R-:W-:Y:S02]  /*8c30*/  R2UR UR10, R16 ;  /* 0x00000000100a72ca */ /* 0x000fe400000e0000 */
[----:B------:R-:W-:-:S13]  /*8c40*/  R2UR UR7, R200 ;  /* 0x00000000c80772ca */ /* 0x000fda00000e0000 */
[----:B------:R-:W-:-:S04]  /*8c50*/  ULEA UR7, UR7, UR10, 0x3 ;  /* 0x0000000a07077291 */ /* 0x000fc8000f8e183f */
[----:B------:R-:W-:-:S04]  /*8c60*/  UIADD3 UR7, UR7, 0x54028, URZ ;  /* 0x0005402807077890 */ /* 0x000fc8000fffe03f */
[----:B------:R-:W-:-:S09]  /*8c70*/  UPRMT UR7, URZ, 0x654, UR7 ;  /* 0x000006543f077896 */ /* 0x000fd20008000007 */
[----:B------:R-:W-:Y:S01]  /*8c80*/  SYNCS.ARRIVE.TRANS64.RED.A1T0 RZ, [UR7], RZ ;  /* 0x000000ffffff79a7 */ /* 0x000fe20008100407 */
[----:B------:R-:W-:Y:S05]  /*8c90*/  @P1 BRA `(.L_x_31) ;  /* 0x0000000000041947 */ /* 0x000fea0003800000 */
[----:B------:R-:W-:Y:S01]  /*8ca0*/  BPT.TRAP 0x1 ;  /* 0x000000040000795c */ /* 0x000fe20000300000 */
.L_x_31:
[----:B------:R-:W-:-:S13]  /*8cb0*/  R2UR UR7, R200 ;  /* 0x00000000c80772ca */ /* 0x000fda00000e0000 */
[----:B------:R-:W-:-:S04]  /*8cc0*/  UIADD3 UR7, UR7, 0x1, URZ ;  /* 0x0000000107077890 */ /* 0x000fc8000fffe03f */
[----:B------:R-:W-:-:S04]  /*8cd0*/  UISETP.NE.AND UP0, UPT, UR7, 0x5, UPT ;  /* 0x000000050700788c */ /* 0x000fc8000bf05270 */
[----:B------:R-:W-:Y:S01]  /*8ce0*/  USEL UR10, UR7, URZ, UP0 ;  /* 0x0000003f070a7287 */ /* 0x000fe20008000000 */
[----:B------:R-:W-:Y:S11]  /*8cf0*/  @!P0 BRA `(.L_x_32) ;  /* 0x0000000000048947 */ /* 0x000ff60003800000 */
[----:B------:R-:W-:Y:S01]  /*8d00*/  BPT.TRAP 0x1 ;  /* 0x000000040000795c */ /* 0x000fe20000300000 */
.L_x_32:
[----:B------:R-:W-:-:S13]  /*8d10*/  R2UR UR7, R16 ;  /* 0x00000000100772ca */ /* 0x000fda00000e0000 */
[----:B------:R-:W-:-:S04]  /*8d20*/  ULEA UR7, UR10, UR7, 0x3 ;  /* 0x000000070a077291 */ /* 0x000fc8000f8e183f */
[----:B------:R-:W-:-:S04]  /*8d30*/  UIADD3 UR7, UR7, 0x54028, URZ ;  /* 0x0005402807077890 */ /* 0x000fc8000fffe03f */
[----:B------:R-:W-:-:S09]  /*8d40*/  UPRMT UR7, URZ, 0x654, UR7 ;  /* 0x000006543f077896 */ /* 0x000fd20008000007 */
[----:B------:R-:W-:Y:S01]  /*8d50*/  SYNCS.ARRIVE.TRANS64.RED.A1T0 RZ, [UR7], RZ ;  /* 0x000000ffffff79a7 */ /* 0x000fe20008100407 */
[----:B------:R-:W-:Y:S05]  /*8d60*/  @P1 BRA `(.L_x_33) ;  /* 0x0000000000041947 */ /* 0x000fea0003800000 */
[----:B------:R-:W-:Y:S01]  /*8d70*/  BPT.TRAP 0x1 ;  /* 0x000000040000795c */ /* 0x000fe20000300000 */
.L_x_33:
[----:B------:R-:W-:Y:S01]  /*8d80*/  UIADD3 UR7, UR10, 0x1, URZ ;  /* 0x000000010a077890 */ /* 0x000fe2000fffe03f */
[C---:B------:R-:W-:Y:S01]  /*8d90*/  ISETP.GT.AND P2, PT, R9.reuse, 0x2, PT ;  /* 0x000000020900780c */ /* 0x040fe20003f44270 */
[----:B------:R-:W-:Y:S01]  /*8da0*/  UIADD3 UR6, UR6, 0x1, URZ ;  /* 0x0000000106067890 */ /* 0x000fe2000fffe03f */
[----:B------:R-:W-:Y:S01]  /*8db0*/  IADD3 R9, R9, -0x1, RZ ;  /* 0xffffffff09097810 */ /* 0x000fe20007ffe0ff */
[----:B------:R-:W-:Y:S01]  /*8dc0*/  UISETP.NE.AND UP0, UPT, UR7, 0x5, UPT ;  /* 0x000000050700788c */ /* 0x000fe2000bf05270 */
[----:B------:R-:W-:Y:S01]  /*8dd0*/  MOV R11, R0 ;  /* 0x00000000000b7202 */ /* 0x000fe20000000f00 */
[----:B------:R-:W-:Y:S01]  /*8de0*/  UISETP.NE.AND UP2, UPT, UR6, 0x5, UPT ;  /* 0x000000050600788c */ /* 0x000fe2000bf45270 */
[----:B------:R-:W-:Y:S01]  /*8df0*/  MOV R13, R6 ;  /* 0x00000006000d7202 */ /* 0x000fe20000000f00 */
[----:B------:R-:W-:Y:S02]  /*8e00*/  USEL UR10, UR7, URZ, UP0 ;  /* 0x0000003f070a7287 */ /* 0x000fe40008000000 */
[----:B------:R-:W-:-:S02]  /*8e10*/  USEL UR7, URZ, 0x1, UP2 ;  /* 0x000000013f077887 */ /* 0x000fc40009000000 */
[----:B------:R-:W-:Y:S02]  /*8e20*/  USEL UR60, UR6, URZ, UP2 ;  /* 0x0000003f063c7287 */ /* 0x000fe40009000000 */
[----:B------:R-:W-:Y:S02]  /*8e30*/  MOV R200, UR10 ;  /* 0x0000000a00c87c02 */ /* 0x000fe40008000f00 */
[----:B------:R-:W-:Y:S01]  /*8e40*/  LOP3.LUT R10, R10, UR7, RZ, 0x3c, !PT ;  /* 0x000000070a0a7c12 */ /* 0x000fe2000f8e3cff */
[----:B------:R-:W-:Y:S07]  /*8e50*/  @P2 BRA `(.L_x_34) ;  /* 0xffffffbc00e42947 */ /* 0x000fee000383ffff */
.L_x_23:
[----:B------:R-:W2:Y:S01]  /*8e60*/  SHFL.BFLY PT, R3, R8, 0x1, 0x1f ;  /* 0x0c201f0008037f89 */ /* 0x000ea200000e0000 */
[----:B------:R-:W-:Y:S01]  /*8e70*/  BSSY B0, `(.L_x_35) ;  /* 0x0000023000007945 */ /* 0x000fe20003800000 */
[----:B-1----:R-:W-:Y:S02]  /*8e80*/  MOV R12, 0x3f800000 ;  /* 0x3f800000000c7802 */ /* 0x002fe40000000f00 */
[----:B------:R-:W1:Y:S01]  /*8e90*/  SHFL.BFLY PT, R4, R7, 0x1, 0x1f ;  /* 0x0c201f0007047f89 */ /* 0x000e6200000e0000 */
[----:B------:R-:W-:Y:S02]  /*8ea0*/  MOV R9, 0x3f800000 ;  /* 0x3f80000000097802 */ /* 0x000fe40000000f00 */
[----:B------:R-:W-:Y:S01]  /*8eb0*/  MOV R11, 0x7f800000 ;  /* 0x7f800000000b7802 */ /* 0x000fe20000000f00 */
[----:B--2---:R-:W-:Y:S01]  /*8ec0*/  FADD R3, R3, R8 ;  /* 0x0000000803037221 */ /* 0x004fe20000000000 */
[----:B-1----:R-:W-:-:S04]  /*8ed0*/  FADD R18, R4, R7 ;  /* 0x0000000704127221 */ /* 0x002fc80000000000 */
[----:B------:R-:W1:Y:S04]  /*8ee0*/  SHFL.BFLY PT, R10, R3, 0x2, 0x1f ;  /* 0x0c401f00030a7f89 */ /* 0x000e6800000e0000 */
[----:B------:R-:W2:Y:S01]  /*8ef0*/  SHFL.BFLY PT, R19, R18, 0x2, 0x1f ;  /* 0x0c401f0012137f89 */ /* 0x000ea200000e0000 */
[C---:B-1----:R-:W-:Y:S01]  /*8f00*/  FSETP.NE.AND P0, PT, R3.reuse, -R10, PT ;  /* 0x8000000a0300720b */ /* 0x042fe20003f05000 */
[----:B------:R-:W-:Y:S01]  /*8f10*/  FADD R4, R3, R10 ;  /* 0x0000000a03047221 */ /* 0x000fe20000000000 */
[----:B------:R-:W-:Y:S01]  /*8f20*/  MOV R10, 0x7f800000 ;  /* 0x7f800000000a7802 */ /* 0x000fe20000000f00 */
[----:B--2---:R-:W-:-:S10]  /*8f30*/  FADD R7, R18, R19 ;  /* 0x0000001312077221 */ /* 0x004fd40000000000 */
[----:B------:R-:W-:Y:S05]  /*8f40*/  @!P0 BRA `(.L_x_36) ;  /* 0x0000000000548947 */ /* 0x000fea0003800000 */
[----:B------:R-:W-:Y:S01]  /*8f50*/  IADD3 R3, R4, 0x1800000, RZ ;  /* 0x0180000004037810 */ /* 0x000fe20007ffe0ff */
[----:B------:R-:W-:Y:S03]  /*8f60*/  BSSY B1, `(.L_x_37) ;  /* 0x000000c000017945 */ /* 0x000fe60003800000 */
[----:B------:R-:W-:-:S04]  /*8f70*/  LOP3.LUT R3, R3, 0x7f800000, RZ, 0xc0, !PT ;  /* 0x7f80000003037812 */ /* 0x000fc800078ec0ff */
[----:B------:R-:W-:-:S13]  /*8f80*/  ISETP.GT.U32.AND P0, PT, R3, 0x1ffffff, PT ;  /* 0x01ffffff0300780c */ /* 0x000fda0003f04070 */
[----:B------:R-:W-:Y:S05]  /*8f90*/  @P0 BRA `(.L_x_38) ;  /* 0x0000000000100947 */ /* 0x000fea0003800000 */
[----:B------:R-:W-:-:S07]  /*8fa0*/  MOV R17, 0x8fc0 ;  /* 0x00008fc000117802 */ /* 0x000fce0000000f00 */
[----:B------:R-:W-:Y:S05]  /*8fb0*/  CALL.REL.NOINC `($__internal_0_$__cuda_sm20_rcp_rn_f32_slowpath) ;  /* 0x0000004800747944 */ /* 0x000fea0003c00000 */
[----:B------:R-:W-:Y:S01]  /*8fc0*/  MOV R9, R3 ;  /* 0x0000000300097202 */ /* 0x000fe20000000f00 */
[----:B------:R-:W-:Y:S06]  /*8fd0*/  BRA `(.L_x_39) ;  /* 0x0000000000107947 */ /* 0x000fec0003800000 */
.L_x_38:
[----:B------:R-:W1:Y:S02]  /*8fe0*/  MUFU.RCP R9, R4 ;  /* 0x0000000400097308 */ /* 0x000e640000001000 */
[----:B-1----:R-:W-:-:S04]  /*8ff0*/  FFMA R3, R4, R9, -1 ;  /* 0xbf80000004037423 */ /* 0x002fc80000000009 */
[----:B------:R-:W-:-:S04]  /*9000*/  FADD.FTZ R8, -R3, -RZ ;  /* 0x800000ff03087221 */ /* 0x000fc80000010100 */
[----:B------:R-:W-:-:S07]  /*9010*/  FFMA R9, R9, R8, R9 ;  /* 0x0000000809097223 */ /* 0x000fce0000000009 */
.L_x_39:
[----:B------:R-:W-:Y:S05]  /*9020*/  BSYNC B1 ;  /* 0x0000000000017941 */ /* 0x000fea0003800000 */
.L_x_37:
[----:B------:R-:W-:Y:S01]  /*9030*/  FSETP.GEU.AND P0, PT, |R4|, 1.175494350822287508e-38, PT ;  /* 0x008000000400780b */ /* 0x000fe20003f0e200 */
[----:B------:R-:W-:-:S12]  /*9040*/  ULDC UR4, c[0x0][0x600] ;  /* 0x0001800000047ab9 */ /* 0x000fd80000000800 */
[----:B------:R-:W-:-:S04]  /*9050*/  @!P0 FMUL R4, R4, 16777216 ;  /* 0x4b80000004048820 */ /* 0x000fc80000400000 */
[----:B------:R-:W1:Y:S02]  /*9060*/  MUFU.LG2 R3, R4 ;  /* 0x0000000400037308 */ /* 0x000e640000000c00 */
[----:B-1----:R-:W-:-:S04]  /*9070*/  @!P0 FADD R3, R3, -24 ;  /* 0xc1c0000003038421 */ /* 0x002fc80000000000 */
[----:B------:R-:W-:-:S04]  /*9080*/  FMUL R3, R3, 0.69314718246459960938 ;  /* 0x3f31721803037820 */ /* 0x000fc80000400000 */
[----:B------:R-:W-:-:S07]  /*9090*/  FFMA R11, R0, UR4, R3 ;  /* 0x00000004000b7c23 */ /* 0x000fce0008000003 */
.L_x_36:
[----:B------:R-:W-:Y:S05]  /*90a0*/  BSYNC B0 ;  /* 0x0000000000007941 */ /* 0x000fea0003800000 */
.L_x_35:
[----:B------:R-:W-:Y:S01]  /*90b0*/  FSETP.NE.AND P0, PT, R18, -R19, PT ;  /* 0x800000131200720b */ /* 0x000fe20003f05000 */
[----:B------:R-:W-:Y:S01]  /*90c0*/  ULDC UR4, c[0x0][0x608] ;  /* 0x0001820000047ab9 */ /* 0x000fe20000000800 */
[----:B------:R-:W-:Y:S01]  /*90d0*/  BSSY B0, `(.L_x_40) ;  /* 0x0000051000007945 */ /* 0x000fe20003800000 */
[----:B------:R-:W-:-:S04]  /*90e0*/  FMUL R9, R9, UR4 ;  /* 0x0000000409097c20 */ /* 0x000fc80008400000 */
        /* <DEDUP_REMOVED lines=56> */
[----:B------:R-:W-:Y:S06]  /*9470*/  @!P0 BRA `(.L_x_41) ;  /* 0x0000000000588947 */ /* 0x000fec0003800000 */
[----:B------:R-:W-:Y:S01]  /*9480*/  IADD3 R0, R7, 0x1800000, RZ ;  /* 0x0180000007007810 */ /* 0x000fe20007ffe0ff */
[----:B------:R-:W-:Y:S03]  /*9490*/  BSSY B1, `(.L_x_42) ;  /* 0x000000d000017945 */ /* 0x000fe60003800000 */
[----:B------:R-:W-:-:S04]  /*94a0*/  LOP3.LUT R0, R0, 0x7f800000, RZ, 0xc0, !PT ;  /* 0x7f80000000007812 */ /* 0x000fc800078ec0ff */
[----:B------:R-:W-:-:S13]  /*94b0*/  ISETP.GT.U32.AND P0, PT, R0, 0x1ffffff, PT ;  /* 0x01ffffff0000780c */ /* 0x000fda0003f04070 */
[----:B------:R-:W-:Y:S05]  /*94c0*/  @P0 BRA `(.L_x_43) ;  /* 0x0000000000140947 */ /* 0x000fea0003800000 */
[----:B------:R-:W-:Y:S02]  /*94d0*/  MOV R4, R7 ;  /* 0x0000000700047202 */ /* 0x000fe40000000f00 */
[----:B------:R-:W-:-:S07]  /*94e0*/  MOV R17, 0x9500 ;  /* 0x0000950000117802 */ /* 0x000fce0000000f00 */
[----:B------:R-:W-:Y:S05]  /*94f0*/  CALL.REL.NOINC `($__internal_0_$__cuda_sm20_rcp_rn_f32_slowpath) ;  /* 0x0000004400247944 */ /* 0x000fea0003c00000 */
[----:B------:R-:W-:Y:S01]  /*9500*/  MOV R12, R3 ;  /* 0x00000003000c7202 */ /* 0x000fe20000000f00 */
[----:B------:R-:W-:Y:S06]  /*9510*/  BRA `(.L_x_44) ;  /* 0x0000000000107947 */ /* 0x000fec0003800000 */
.L_x_43:
[----:B------:R-:W1:Y:S02]  /*9520*/  MUFU.RCP R12, R7 ;  /* 0x00000007000c7308 */ /* 0x000e640000001000 */
[----:B-1----:R-:W-:-:S04]  /*9530*/  FFMA R0, R7, R12, -1 ;  /* 0xbf80000007007423 */ /* 0x002fc8000000000c */
[----:B------:R-:W-:-:S04]  /*9540*/  FADD.FTZ R3, -R0, -RZ ;  /* 0x800000ff00037221 */ /* 0x000fc80000010100 */
[----:B------:R-:W-:-:S07]  /*9550*/  FFMA R12, R12, R3, R12 ;  /* 0x000000030c0c7223 */ /* 0x000fce000000000c */
.L_x_44:
[----:B------:R-:W-:Y:S05]  /*9560*/  BSYNC B1 ;  /* 0x0000000000017941 */ /* 0x000fea0003800000 */
.L_x_42:
[----:B------:R-:W-:Y:S01]  /*9570*/  FSETP.GEU.AND P0, PT, |R7|, 1.175494350822287508e-38, PT ;  /* 0x008000000700780b */ /* 0x000fe20003f0e200 */
[----:B------:R-:W-:-:S12]  /*9580*/  ULDC UR4, c[0x0][0x600] ;  /* 0x0001800000047ab9 */ /* 0x000fd80000000800 */
[----:B------:R-:W-:-:S04]  /*9590*/  @!P0 FMUL R7, R7, 16777216 ;  /* 0x4b80000007078820 */ /* 0x000fc80000400000 */
[----:B------:R-:W1:Y:S02]  /*95a0*/  MUFU.LG2 R0, R7 ;  /* 0x0000000700007308 */ /* 0x000e640000000c00 */
[----:B-1----:R-:W-:-:S04]  /*95b0*/  @!P0 FADD R0, R0, -24 ;  /* 0xc1c0000000008421 */ /* 0x002fc80000000000 */
[----:B------:R-:W-:-:S04]  /*95c0*/  FMUL R3, R0, 0.69314718246459960938 ;  /* 0x3f31721800037820 */ /* 0x000fc80000400000 */
[----:B------:R-:W-:-:S07]  /*95d0*/  FFMA R10, R6, UR4, R3 ;  /* 0x00000004060a7c23 */ /* 0x000fce0008000003 */
.L_x_41:
[----:B------:R-:W-:Y:S05]  /*95e0*/  BSYNC B0 ;  /* 0x0000000000007941 */ /* 0x000fea0003800000 */
.L_x_40:
[----:B------:R-:W-:Y:S01]  /*95f0*/  R2UR UR6, R2 ;  /* 0x00000000020672ca */ /* 0x000fe200000e0000 */
[----:B------:R-:W-:Y:S01]  /*9600*/  ULDC UR4, c[0x0][0x608] ;  /* 0x0001820000047ab9 */ /* 0x000fe20000000800 */
[----:B------:R-:W-:Y:S01]  /*9610*/  R2UR UR7, R16 ;  /* 0x00000000100772ca */ /* 0x000fe200000e0000 */
[----:B------:R-:W-:Y:S01]  /*9620*/  FMUL R12, R12, UR4 ;  /* 0x000000040c0c7c20 */ /* 0x000fe20008400000 */
[----:B------:R-:W1:Y:S01]  /*9630*/  S2R R3, SR_TID.X ;  /* 0x0000000000037919 */ /* 0x000e620000002100 */
[----:B------:R-:W-:Y:S02]  /*9640*/  ULDC.64 UR8, c[0x0][0x208] ;  /* 0x0000820000087ab9 */ /* 0x000fe40000000a00 */
[-C--:B------:R-:W-:Y:S01]  /*9650*/  FMUL R186, R186, R12.reuse ;  /* 0x0000000cbaba7220 */ /* 0x080fe20000400000 */
[-C--:B------:R-:W-:Y:S01]  /*9660*/  FMUL R32, R187, R12.reuse ;  /* 0x0000000cbb207220 */ /* 0x080fe20000400000 */
[-C--:B------:R-:W-:Y:S01]  /*9670*/  FMUL R190, R190, R12.reuse ;  /* 0x0000000cbebe7220 */ /* 0x080fe20000400000 */
[-C--:B------:R-:W-:Y:S01]  /*9680*/  FMUL R30, R191, R12.reuse ;  /* 0x0000000cbf1e7220 */ /* 0x080fe20000400000 */
[-C--:B------:R-:W-:Y:S01]  /*9690*/  FMUL R194, R194, R12.reuse ;  /* 0x0000000cc2c27220 */ /* 0x080fe20000400000 */
[-C--:B------:R-:W-:Y:S01]  /*96a0*/  FMUL R28, R195, R12.reuse ;  /* 0x0000000cc31c7220 */ /* 0x080fe20000400000 */
[----:B------:R-:W-:Y:S01]  /*96b0*/  UIADD3 UR5, UR6, -0x1, URZ ;  /* 0xffffffff06057890 */ /* 0x000fe2000fffe03f */
[-C--:B------:R-:W-:Y:S01]  /*96c0*/  FMUL R198, R198, R12.reuse ;  /* 0x0000000cc6c67220 */ /* 0x080fe20000400000 */
[----:B------:R-:W-:Y:S01]  /*96d0*/  ULEA UR4, UR6, UR7, 0x3 ;  /* 0x0000000706047291 */ /* 0x000fe2000f8e183f */
[-C--:B------:R-:W-:Y:S01]  /*96e0*/  FMUL R26, R199, R12.reuse ;  /* 0x0000000cc71a7220 */ /* 0x080fe20000400000 */
[-C--:B------:R-:W-:Y:S01]  /*96f0*/  FMUL R170, R170, R12.reuse ;  /* 0x0000000caaaa7220 */ /* 0x080fe20000400000 */
[-C--:B------:R-:W-:Y:S01]  /*9700*/  FMUL R24, R171, R12.reuse ;  /* 0x0000000cab187220 */ /* 0x080fe20000400000 */
[----:B------:R-:W-:Y:S01]  /*9710*/  ISETP.NE.AND P0, PT, RZ, UR5, PT ;  /* 0x00000005ff007c0c */ /* 0x000fe2000bf05270 */
[-C--:B------:R-:W-:Y:S01]  /*9720*/  FMUL R174, R174, R12.reuse ;  /* 0x0000000caeae7220 */ /* 0x080fe20000400000 */
[-C--:B------:R-:W-:Y:S01]  /*9730*/  FMUL R22, R175, R12.reuse ;  /* 0x0000000caf167220 */ /* 0x080fe20000400000 */
[-C--:B------:R-:W-:Y:S01]  /*9740*/  FMUL R178, R178, R12.reuse ;  /* 0x0000000cb2b27220 */ /* 0x080fe20000400000 */
[----:B------:R-:W-:Y:S01]  /*9750*/  SEL R0, RZ, 0x1, P0 ;  /* 0x00000001ff007807 */ /* 0x000fe20000000000 */
[-C--:B------:R-:W-:Y:S01]  /*9760*/  FMUL R18, R179, R12.reuse ;  /* 0x0000000cb3127220 */ /* 0x080fe20000400000 */
[-C--:B------:R-:W-:Y:S01]  /*9770*/  FMUL R182, R182, R12.reuse ;  /* 0x0000000cb6b67220 */ /* 0x080fe20000400000 */
[-C--:B------:R-:W-:Y:S01]  /*9780*/  FMUL R183, R183, R12.reuse ;  /* 0x0000000cb7b77220 */ /* 0x080fe20000400000 */
[----:B------:R-:W-:Y:S01]  /*9790*/  SHF.L.U32 R0, R0, 0x1f, RZ ;  /* 0x0000001f00007819 */ /* 0x000fe200000006ff */
[-C--:B------:R-:W-:Y:S01]  /*97a0*/  FMUL R154, R154, R12.reuse ;  /* 0x0000000c9a9a7220 */ /* 0x080fe20000400000 */
[-C--:B------:R-:W-:Y:S01]  /*97b0*/  FMUL R155, R155, R12.reuse ;  /* 0x0000000c9b9b7220 */ /* 0x080fe20000400000 */
[-C--:B------:R-:W-:Y:S01]  /*97c0*/  FMUL R158, R158, R12.reuse ;  /* 0x0000000c9e9e7220 */ /* 0x080fe20000400000 */
[----:B------:R-:W2:Y:S01]  /*97d0*/  SYNCS.PHASECHK.TRANS64.TRYWAIT P0, [UR4+0x54098], R0 ;  /* 0x05409800ff0075a7 */ /* 0x000ea20008000144 */
        /* <DEDUP_REMOVED lines=13> */
[----:B-1----:R-:W-:Y:S01]  /*98b0*/  LOP3.LUT P1, RZ, R3, 0x3, RZ, 0xc0, !PT ;  /* 0x0000000303ff7812 */ /* 0x002fe2000782c0ff */
        /* <DEDUP_REMOVED lines=8> */
[----:B------:R-:W-:Y:S01]  /*9940*/  LOP3.LUT R23, R3, 0x7f, RZ, 0xc0, !PT ;  /* 0x0000007f03177812 */ /* 0x000fe200078ec0ff */
[----:B--2---:R-:W-:Y:S06]  /*9950*/  @!P0 BRA `(.L_x_45) ;  /* 0x0000003c007c8947 */ /* 0x004fec0003800000 */
.L_x_104:
[----:B------:R-:W-:Y:S01]  /*9960*/  R2UR UR4, R5 ;  /* 0x00000000050472ca */ /* 0x000fe200000e0000 */
[----:B------:R-:W-:Y:S01]  /*9970*/  BSSY B0, `(.L_x_46) ;  /* 0x0000019000007945 */ /* 0x000fe20003800000 */
[----:B------:R-:W-:-:S11]  /*9980*/  SHF.R.U32.HI R25, RZ, 0x5, R23 ;  /* 0x00000005ff197819 */ /* 0x000fd60000011617 */
[----:B------:R-:W-:Y:S01]  /*9990*/  USHF.L.U32 UR42, UR4, 0x6, URZ ;  /* 0x00000006042a7899 */ /* 0x000fe2000800063f */
[----:B------:R-:W-:Y:S11]  /*99a0*/  @P1 BRA `(.L_x_47) ;  /* 0x0000000000541947 */ /* 0x000ff60003800000 */
[----:B------:R-:W2:Y:S01]  /*99b0*/  S2UR UR4, SR_CTAID.Y ;  /* 0x00000000000479c3 */ /* 0x000ea20000002600 */
[----:B-1----:R-:W-:Y:S01]  /*99c0*/  SHF.R.U32.HI R0, RZ, 0x2, R3 ;  /* 0x00000002ff007819 */ /* 0x002fe20000011603 */
[----:B------:R-:W-:Y:S01]  /*99d0*/  ULDC.64 UR6, c[0x0][0x688] ;  /* 0x0001a20000067ab9 */ /* 0x000fe20000000a00 */
[----:B------:R-:W-:Y:S02]  /*99e0*/  SHF.L.U32 R3, R25, 0x4, RZ ;  /* 0x0000000419037819 */ /* 0x000fe400000006ff */
[----:B------:R-:W-:-:S03]  /*99f0*/  LOP3.LUT R0, R0, 0x7, RZ, 0xc0, !PT ;  /* 0x0000000700007812 */ /* 0x000fc600078ec0ff */
[----:B------:R-:W1:Y:S01]  /*9a00*/  S2UR UR5, SR_CTAID.Z ;  /* 0x00000000000579c3 */ /* 0x000e620000002700 */
[----:B------:R-:W-:-:S04]  /*9a10*/  LOP3.LUT R0, R3, 0xfffffff0, R0, 0xe2, !PT ;  /* 0xfffffff003007812 */ /* 0x000fc800078ee200 */
[----:B------:R-:W-:-:S04]  /*9a20*/  IADD3 R4, R0, UR42, RZ ;  /* 0x0000002a00047c10 */ /* 0x000fc8000fffe0ff */
[----:B------:R-:W-:Y:S01]  /*9a30*/  IADD3 R3, R4, 0x8, RZ ;  /* 0x0000000804037810 */ /* 0x000fe20007ffe0ff */
[----:B--2---:R-:W-:-:S04]  /*9a40*/  UIMAD UR4, UR4, UR6, UR42 ;  /* 0x00000006040472a4 */ /* 0x004fc8000f8e022a */
[----:B-1----:R-:W-:-:S03]  /*9a50*/  UIMAD UR4, UR5, UR7, UR4 ;  /* 0x00000007050472a4 */ /* 0x002fc6000f8e0204 */
[----:B------:R-:W-:Y:S02]  /*9a60*/  ULDC UR5, c[0x0][0x288] ;  /* 0x0000a20000057ab9 */ /* 0x000fe40000000800 */
[----:B------:R-:W-:Y:S02]  /*9a70*/  ISETP.GE.U32.AND P0, PT, R4, UR5, PT ;  /* 0x0000000504007c0c */ /* 0x000fe4000bf06070 */
[----:B------:R-:W-:Y:S02]  /*9a80*/  IADD3 R0, P2, R0, UR4, RZ ;  /* 0x0000000400007c10 */ /* 0x000fe4000ff5e0ff */
[----:B------:R-:W-:Y:S01]  /*9a90*/  ISETP.GE.U32.AND P1, PT, R3, UR5, PT ;  /* 0x0000000503007c0c */ /* 0x000fe2000bf26070 */
[----:B------:R-:W-:Y:S01]  /*9aa0*/  ULDC.64 UR4, c[0x0][0x680] ;  /* 0x0001a00000047ab9 */ /* 0x000fe20000000a00 */
[----:B------:R-:W-:Y:S02]  /*9ab0*/  IADD3.X R3, RZ, RZ, RZ, P2, !PT ;  /* 0x000000ffff037210 */ /* 0x000fe400017fe4ff */
[----:B------:R-:W-:-:S04]  /*9ac0*/  LEA R4, P2, R0, UR4, 0x2 ;  /* 0x0000000400047c11 */ /* 0x000fc8000f8410ff */
[----:B------:R-:W-:-:S05]  /*9ad0*/  LEA.HI.X R5, R0, UR5, R3, 0x2, P2 ;  /* 0x0000000500057c11 */ /* 0x000fca00090f1403 */
[----:B------:R2:W-:Y:S04]  /*9ae0*/  @!P0 STG.E desc[UR8][R4.64], R11 ;  /* 0x0000000b04008986 */ /* 0x0005e8000c101908 */
[----:B------:R2:W-:Y:S02]  /*9af0*/  @!P1 STG.E desc[UR8][R4.64+0x20], R10 ;  /* 0x0000200a04009986 */ /* 0x0005e4000c101908 */
.L_x_47:
[----:B------:R-:W-:Y:S05]  /*9b00*/  BSYNC B0 ;  /* 0x0000000000007941 */ /* 0x000fea0003800000 */
.L_x_46:
[----:B------:R-:W-:Y:S01]  /*9b10*/  ULDC.64 UR4, c[0x0][0x730] ;  /* 0x0001cc0000047ab9 */ /* 0x000fe20000000a00 */
[-C--:B------:R-:W-:Y:S01]  /*9b20*/  FMUL R106, R106, R12.reuse ;  /* 0x0000000c6a6a7220 */ /* 0x080fe20000400000 */
[----:B------:R-:W-:Y:S01]  /*9b30*/  ISETP.NE.U32.AND P0, PT, RZ, UR4, PT ;  /* 0x00000004ff007c0c */ /* 0x000fe2000bf05070 */
[-C--:B------:R-:W-:Y:S01]  /*9b40*/  FMUL R107, R107, R12.reuse ;  /* 0x0000000c6b6b7220 */ /* 0x080fe20000400000 */
[-C--:B------:R-:W-:Y:S01]  /*9b50*/  FMUL R110, R110, R12.reuse ;  /* 0x0000000c6e6e7220 */ /* 0x080fe20000400000 */
[-C--:B------:R-:W-:Y:S01]  /*9b60*/  FMUL R111, R111, R12.reuse ;  /* 0x0000000c6f6f7220 */ /* 0x080fe20000400000 */
[----:B------:R-:W-:Y:S01]  /*9b70*/  ISETP.NE.AND.EX P0, PT, RZ, UR5, PT, P0 ;  /* 0x00000005ff007c0c */ /* 0x000fe2000bf05300 */
        /* <DEDUP_REMOVED lines=12> */
[----:B------:R-:W-:Y:S06]  /*9c40*/  @P0 BRA `(.L_x_48) ;  /* 0x0000000000200947 */ /* 0x000fec0003800000 */
[----:B------:R-:W-:Y:S02]  /*9c50*/  ULDC.64 UR4, c[0x0][0x728] ;  /* 0x0001ca0000047ab9 */ /* 0x000fe40000000a00 */
[----:B------:R-:W-:-:S04]  /*9c60*/  ISETP.NE.U32.AND P0, PT, RZ, UR4, PT ;  /* 0x00000004ff007c0c */ /* 0x000fc8000bf05070 */
[----:B------:R-:W-:-:S13]  /*9c70*/  ISETP.NE.AND.EX P0, PT, RZ, UR5, PT, P0 ;  /* 0x00000005ff007c0c */ /* 0x000fda000bf05300 */
[----:B------:R-:W-:Y:S05]  /*9c80*/  @!P0 BRA `(.L_x_49) ;  /* 0x00000000000c8947 */ /* 0x000fea0003800000 */
[----:B--2---:R-:W2:Y:S02]  /*9c90*/  LDC.64 R4, c[0x0][0x728] ;  /* 0x0001ca00ff047b82 */ /* 0x004ea40000000a00 */
[----:B--2---:R4:W5:Y:S01]  /*9ca0*/  LDG.E R19, desc[UR8][R4.64] ;  /* 0x0000000804137981 */ /* 0x004962000c1e1900 */
[----:B------:R-:W-:Y:S05]  /*9cb0*/  BRA `(.L_x_48) ;  /* 0x0000000000047947 */ /* 0x000fea0003800000 */
.L_x_49:
[----:B------:R-:W3:Y:S02]  /*9cc0*/  LDC R19, c[0x0][0x720] ;  /* 0x0001c800ff137b82 */ /* 0x000ee40000000800 */
.L_x_48:
[----:B-1----:R-:W-:-:S04]  /*9cd0*/  MOV R0, RZ ;  /* 0x000000ff00007202 */ /* 0x002fc80000000f00 */
[----:B------:R-:W-:-:S13]  /*9ce0*/  LOP3.LUT P0, RZ, R0, 0x1bf, RZ, 0xc0, !PT ;  /* 0x000001bf00ff7812 */ /* 0x000fda000780c0ff */
[----:B------:R-:W-:Y:S05]  /*9cf0*/  @!P0 BRA `(.L_x_50) ;  /* 0x0000000000408947 */ /* 0x000fea0003800000 */
[----:B------:R-:W-:Y:S01]  /*9d00*/  MOV R14, 0x0 ;  /* 0x00000000000e7802 */ /* 0x000fe20000000f00 */
[----:B------:R-:W-:Y:S01]  /*9d10*/  ULDC.64 UR4, c[0x4][0x70] ;  /* 0x01001c0000047ab9 */ /* 0x000fe20000000a00 */
[----:B------:R-:W-:Y:S01]  /*9d20*/  ULDC.64 UR6, c[0x4][0x8] ;  /* 0x0100020000067ab9 */ /* 0x000fe20000000a00 */
[----:B--2-4-:R-:W-:Y:S02]  /*9d30*/  MOV R4, UR4 ;  /* 0x0000000400047c02 */ /* 0x014fe40008000f00 */
[----:B------:R-:W-:Y:S01]  /*9d40*/  MOV R5, UR5 ;  /* 0x0000000500057c02 */ /* 0x000fe20008000f00 */
[----:B------:R-:W1:Y:S01]  /*9d50*/  LDC.64 R14, c[0x4][R14] ;  /* 0x010000000e0e7b82 */ /* 0x000e620000000a00 */
[----:B------:R-:W-:Y:S01]  /*9d60*/  ULDC.64 UR4, c[0x4][0x78] ;  /* 0x01001e0000047ab9 */ /* 0x000fe20000000a00 */
[----:B------:R-:W-:Y:S02]  /*9d70*/  MOV R10, UR6 ;  /* 0x00000006000a7c02 */ /* 0x000fe40008000f00 */
[----:B------:R-:W-:-:S02]  /*9d80*/  MOV R6, UR4 ;  /* 0x0000000400067c02 */ /* 0x000fc40008000f00 */
[----:B------:R-:W-:Y:S02]  /*9d90*/  MOV R7, UR5 ;  /* 0x0000000500077c02 */ /* 0x000fe40008000f00 */
[----:B------:R-:W-:Y:S02]  /*9da0*/  MOV R11, UR7 ;  /* 0x00000007000b7c02 */ /* 0x000fe40008000f00 */
[----:B------:R-:W-:Y:S02]  /*9db0*/  MOV R8, 0x70 ;  /* 0x0000007000087802 */ /* 0x000fe40000000f00 */
[----:B------:R-:W-:Y:S02]  /*9dc0*/  MOV R12, 0x1 ;  /* 0x00000001000c7802 */ /* 0x000fe40000000f00 */
[----:B------:R-:W-:-:S07]  /*9dd0*/  MOV R13, RZ ;  /* 0x000000ff000d7202 */ /* 0x000fce0000000f00 */
[----:B------:R-:W-:-:S07]  /*9de0*/  LEPC R20, `(.L_x_50) ;  /* 0x000000001014794e */ /* 0x000fce0000000000 */
[----:B-1-3-5:R-:W-:Y:S05]  /*9df0*/  CALL.ABS.NOINC R14 ;  /* 0x000000000e007343 */ /* 0x02afea0003c00000 */
.L_x_50:
[----:B------:R-:W-:Y:S02]  /*9e00*/  R2UR UR4, R2 ;  /* 0x00000000020472ca */ /* 0x000fe400000e0000 */
[----:B------:R-:W-:-:S11]  /*9e10*/  R2UR UR5, R16 ;  /* 0x00000000100572ca */ /* 0x000fd600000e0000 */
[----:B------:R-:W-:Y:S02]  /*9e20*/  UIADD3 UR4, UR4, -0x1, URZ ;  /* 0xffffffff04047890 */ /* 0x000fe4000fffe03f */
[----:B------:R-:W-:-:S04]  /*9e30*/  MOV R17, UR5 ;  /* 0x0000000500117c02 */ /* 0x000fc80008000f00 */
[----:B------:R-:W-:-:S05]  /*9e40*/  MOV R0, UR4 ;  /* 0x0000000400007c02 */ /* 0x000fca0008000f00 */
[----:B------:R-:W-:-:S05]  /*9e50*/  IMAD R17, R0, 0x2200, R17 ;  /* 0x0000220000117824 */ /* 0x000fca00078e0211 */
        /* <DEDUP_REMOVED lines=18> */
.L_x_51:
[----:B--2-4-:R-:W1:Y:S01]  /*9f80*/  S2R R5, SR_TID.X ;  /* 0x0000000000057919 */ /* 0x014e620000002100 */
[----:B------:R-:W-:Y:S01]  /*9f90*/  ULDC.64 UR4, c[0x0][0x730] ;  /* 0x0001cc0000047ab9 */ /* 0x000fe20000000a00 */
[----:B------:R-:W-:Y:S02]  /*9fa0*/  IADD3 R23, R23, 0x1f, RZ ;  /* 0x0000001f17177810 */ /* 0x000fe40007ffe0ff */
[----:B------:R-:W-:Y:S02]  /*9fb0*/  ISETP.NE.U32.AND P0, PT, RZ, UR4, PT ;  /* 0x00000004ff007c0c */ /* 0x000fe4000bf05070 */
[----:B------:R-:W-:Y:S02]  /*9fc0*/  ISETP.GT.U32.AND P1, PT, R23, 0x3e, PT ;  /* 0x0000003e1700780c */ /* 0x000fe40003f24070 */
[----:B------:R-:W-:-:S13]  /*9fd0*/  ISETP.NE.AND.EX P0, PT, RZ, UR5, PT, P0 ;  /* 0x00000005ff007c0c */ /* 0x000fda000bf05300 */
[----:B---3-5:R-:W2:Y:S01]  /*9fe0*/  @P0 LDC R19, c[0x0][0x720] ;  /* 0x0001c800ff130b82 */ /* 0x028ea20000000800 */
[----:B-1----:R-:W-:Y:S02]  /*9ff0*/  SHF.L.U32 R0, R5, 0x5, RZ ;  /* 0x0000000505007819 */ /* 0x002fe400000006ff */
[----:B------:R-:W-:Y:S02]  /*a000*/  SHF.R.U32.HI R4, RZ, 0x1, R5 ;  /* 0x00000001ff047819 */ /* 0x000fe40000011605 */
[C---:B------:R-:W-:Y:S02]  /*a010*/  LOP3.LUT R3, R0.reuse, 0xc0, RZ, 0xc0, !PT ;  /* 0x000000c000037812 */ /* 0x040fe400078ec0ff */
[----:B------:R-:W-:Y:S02]  /*a020*/  LOP3.LUT R6, R0, 0x20, RZ, 0xc0, !PT ;  /* 0x0000002000067812 */ /* 0x000fe400078ec0ff */
[----:B------:R-:W-:Y:S02]  /*a030*/  LOP3.LUT R3, R3, 0x8, R4, 0xf8, !PT ;  /* 0x0000000803037812 */ /* 0x000fe400078ef804 */
[----:B------:R-:W-:-:S02]  /*a040*/  SHF.L.U32 R4, R5, 0x2, RZ ;  /* 0x0000000205047819 */ /* 0x000fc400000006ff */
[----:B------:R-:W-:Y:S01]  /*a050*/  LEA R6, R25, R6, 0x9 ;  /* 0x0000000619067211 */ /* 0x000fe200078e48ff */
[-C--:B--2---:R-:W-:Y:S01]  /*a060*/  FMUL R185, R185, R19.reuse ;  /* 0x00000013b9b97220 */ /* 0x084fe20000400000 */
[----:B------:R-:W-:Y:S01]  /*a070*/  LOP3.LUT R3, R3, 0x18, R4, 0x78, !PT ;  /* 0x0000001803037812 */ /* 0x000fe200078e7804 */
[-C--:B------:R-:W-:Y:S01]  /*a080*/  FMUL R4, R184, R19.reuse ;  /* 0x00000013b8047220 */ /* 0x080fe20000400000 */
[----:B------:R-:W-:Y:S01]  /*a090*/  LOP3.LUT R0, R0, 0x100, RZ, 0xc0, !PT ;  /* 0x0000010000007812 */ /* 0x000fe200078ec0ff */
[-C--:B------:R-:W-:Y:S01]  /*a0a0*/  FMUL R32, R32, R19.reuse ;  /* 0x0000001320207220 */ /* 0x080fe20000400000 */
[----:B------:R-:W-:Y:S01]  /*a0b0*/  LOP3.LUT P0, RZ, R5, 0x4, RZ, 0xc0, !PT ;  /* 0x0000000405ff7812 */ /* 0x000fe2000780c0ff */
[-C--:B------:R-:W-:Y:S01]  /*a0c0*/  FMUL R5, R186, R19.reuse ;  /* 0x00000013ba057220 */ /* 0x080fe20000400000 */
[----:B------:R-:W-:Y:S01]  /*a0d0*/  IADD3 R0, R3, R6, R0 ;  /* 0x0000000603007210 */ /* 0x000fe20007ffe000 */
        /* <DEDUP_REMOVED lines=108> */
[----:B------:R-:W-:-:S02]  /*a7a0*/  MOV R19, 0x10 ;  /* 0x0000001000137802 */ /* 0x000fc40000000f00 */
[----:B------:R-:W-:Y:S02]  /*a7b0*/  LEA R3, R0, R17, 0x1 ;  /* 0x0000001100037211 */ /* 0x000fe400078e08ff */
[----:B------:R-:W-:Y:S02]  /*a7c0*/  SEL R0, R19, 0xfffffff0, !P0 ;  /* 0xfffffff013007807 */ /* 0x000fe40004000000 */
        /* <DEDUP_REMOVED lines=8> */
[----:B------:R-:W-:Y:S01]  /*a850*/  IADD3 R19, R3, 0x1000, RZ ;  /* 0x0000100003137810 */ /* 0x000fe20007ffe0ff */
[----:B------:R-:W-:Y:S06]  /*a860*/  @P1 BRA `(.L_x_52) ;  /* 0x0000000000041947 */ /* 0x000fec0003800000 */
[----:B------:R-:W-:-:S04]  /*a870*/  DEPBAR.LE SB0, 0x1 ;  /* 0x000080400000791a */ /* 0x000fc80000000000 */
.L_x_52:
[----:B------:R-:W-:Y:S05]  /*a880*/  WARPSYNC.ALL ;  /* 0x0000000000007948 */ /* 0x000fea0003800000 */
[----:B------:R-:W-:Y:S01]  /*a890*/  BAR.SYNC.DEFER_BLOCKING 0x1, 0x80 ;  /* 0x0042000000007b1d */ /* 0x000fe20000010000 */
[C---:B------:R-:W-:Y:S02]  /*a8a0*/  LEA R19, R0.reuse, R19, 0x1 ;  /* 0x0000001300137211 */ /* 0x040fe400078e08ff */
[----:B------:R-:W-:Y:S02]  /*a8b0*/  LEA R0, R0, R3, 0x1 ;  /* 0x0000000300007211 */ /* 0x000fe400078e08ff */
[----:B------:R-:W-:Y:S01]  /*a8c0*/  F2FP.BF16.F32.PACK_AB R12, R12, R13 ;  /* 0x0000000d0c0c723e */ /* 0x000fe200000010ff */
[----:B------:R-:W-:Y:S01]  /*a8d0*/  BSSY B0, `(.L_x_53) ;  /* 0x000001c000007945 */ /* 0x000fe20003800000 */
[----:B------:R-:W-:-:S02]  /*a8e0*/  F2FP.BF16.F32.PACK_AB R13, R24, R15 ;  /* 0x0000000f180d723e */ /* 0x000fc400000010ff */
[----:B------:R-:W-:Y:S02]  /*a8f0*/  F2FP.BF16.F32.PACK_AB R14, R14, R21 ;  /* 0x000000150e0e723e */ /* 0x000fe400000010ff */
[----:B------:R-:W-:Y:S02]  /*a900*/  F2FP.BF16.F32.PACK_AB R15, R22, R23 ;  /* 0x00000017160f723e */ /* 0x000fe400000010ff */
[----:B------:R-:W-:Y:S02]  /*a910*/  F2FP.BF16.F32.PACK_AB R20, R20, R25 ;  /* 0x000000191414723e */ /* 0x000fe400000010ff */
[----:B------:R-:W-:Y:S02]  /*a920*/  F2FP.BF16.F32.PACK_AB R21, R18, R27 ;  /* 0x0000001b1215723e */ /* 0x000fe400000010ff */
[----:B------:R-:W-:Y:S02]  /*a930*/  F2FP.BF16.F32.PACK_AB R22, R181, R180 ;  /* 0x000000b4b516723e */ /* 0x000fe400000010ff */
[----:B------:R-:W-:Y:S01]  /*a940*/  F2FP.BF16.F32.PACK_AB R23, R183, R182 ;  /* 0x000000b6b717723e */ /* 0x000fe200000010ff */
[----:B------:R1:W-:Y:S04]  /*a950*/  STSM.16.M88.4 [R3], R4 ;  /* 0x0000000403007844 */ /* 0x0003e80000000200 */
[----:B------:R1:W-:Y:S01]  /*a960*/  STSM.16.M88.4 [R0], R8 ;  /* 0x0000000800007844 */ /* 0x0003e20000000200 */
[----:B------:R-:W-:Y:S01]  /*a970*/  @!PT LDS RZ, [RZ] ;  /* 0x00000000fffff984 */ /* 0x000fe20000000800 */
[----:B------:R-:W-:Y:S01]  /*a980*/  @!PT LDS RZ, [RZ] ;  /* 0x00000000fffff984 */ /* 0x000fe20000000800 */
[----:B------:R-:W-:Y:S01]  /*a990*/  @!PT LDS RZ, [RZ] ;  /* 0x00000000fffff984 */ /* 0x000fe20000000800 */
[----:B------:R-:W-:Y:S01]  /*a9a0*/  @!PT LDS RZ, [RZ] ;  /* 0x00000000fffff984 */ /* 0x000fe20000000800 */
[----:B------:R2:W-:Y:S06]  /*a9b0*/  MEMBAR.ALL.CTA ;  /* 0x0000000000007992 */ /* 0x0005ec0000008000 */
[----:B--2---:R-:W2:Y:S02]  /*a9c0*/  FENCE.VIEW.ASYNC.S ;  /* 0x00000000000073c6 */ /* 0x004ea40000000000 */
[----:B--2---:R-:W-:Y:S06]  /*a9d0*/  BAR.SYNC.DEFER_BLOCKING 0x1, 0x80 ;  /* 0x0042000000007b1d */ /* 0x004fec0000010000 */
[----:B------:R-:W-:Y:S05]  /*a9e0*/  @P1 BRA `(.L_x_54) ;  /* 0x0000000000281947 */ /* 0x000fea0003800000 */
[----:B------:R-:W-:Y:S01]  /*a9f0*/  S2UR UR44, SR_CTAID.Z ;  /* 0x00000000002c79c3 */ /* 0x000fe20000002700 */
[----:B------:R-:W-:Y:S01]  /*aa00*/  ULDC.64 UR4, c[0x0][0x198] ;  /* 0x0000660000047ab9 */ /* 0x000fe20000000a00 */
[----:B------:R-:W-:Y:S01]  /*aa10*/  R2UR UR40, R17 ;  /* 0x00000000112872ca */ /* 0x000fe200000e0000 */
[----:B------:R-:W-:Y:S01]  /*aa20*/  UIADD3 UR4, UP0, UR4, 0x670, URZ ;  /* 0x0000067004047890 */ /* 0x000fe2000ff1e03f */
[----:B------:R-:W-:-:S03]  /*aa30*/  UMOV UR41, URZ ;  /* 0x0000003f00297c82 */ /* 0x000fc60008000000 */
[----:B------:R-:W-:Y:S01]  /*aa40*/  UIADD3.X UR5, URZ, UR5, URZ, UP0, !UPT ;  /* 0x000000053f057290 */ /* 0x000fe200087fe43f */
[----:B------:R-:W2:Y:S08]  /*aa50*/  S2UR UR43, SR_CTAID.Y ;  /* 0x00000000002b79c3 */ /* 0x000eb00000002600 */
[----:B--2---:R2:W-:Y:S01]  /*aa60*/  UTMASTG.4D [UR40], [UR4] ;  /* 0x00000028040073b5 */ /* 0x0045e20008018000 */
[----:B------:R0:W-:Y:S01]  /*aa70*/  UTMACMDFLUSH ;  /* 0x00000000000079b7 */ /* 0x0001e20000000000 */
[----:B--2---:R-:W-:-:S04]  /*aa80*/  DEPBAR.LE SB0, 0x1 ;  /* 0x000080400000791a */ /* 0x004fc80000000000 */
.L_x_54:
[----:B------:R-:W-:Y:S05]  /*aa90*/  BSYNC B0 ;  /* 0x0000000000007941 */ /* 0x000fea0003800000 */
.L_x_53:
[----:B------:R-:W-:Y:S01]  /*aaa0*/  BAR.SYNC.DEFER_BLOCKING 0x1, 0x80 ;  /* 0x0042000000007b1d */ /* 0x000fe20000010000 */
[----:B-1----:R-:W-:Y:S02]  /*aab0*/  F2FP.BF16.F32.PACK_AB R4, R153, R152 ;  /* 0x000000989904723e */ /* 0x002fe400000010ff */
[----:B------:R-:W-:Y:S02]  /*aac0*/  F2FP.BF16.F32.PACK_AB R5, R155, R154 ;  /* 0x0000009a9b05723e */ /* 0x000fe400000010ff */
[----:B------:R-:W-:Y:S01]  /*aad0*/  F2FP.BF16.F32.PACK_AB R6, R157, R156 ;  /* 0x0000009c9d06723e */ /* 0x000fe200000010ff */
[----:B------:R-:W-:Y:S01]  /*aae0*/  BSSY B0, `(.L_x_55) ;  /* 0x000001c000007945 */ /* 0x000fe20003800000 */
[----:B------:R-:W-:Y:S02]  /*aaf0*/  F2FP.BF16.F32.PACK_AB R7, R159, R158 ;  /* 0x0000009e9f07723e */ /* 0x000fe400000010ff */
[----:B------:R-:W-:Y:S02]  /*ab00*/  F2FP.BF16.F32.PACK_AB R8, R161, R160 ;  /* 0x000000a0a108723e */ /* 0x000fe400000010ff */
[----:B------:R-:W-:-:S02]  /*ab10*/  F2FP.BF16.F32.PACK_AB R9, R163, R162 ;  /* 0x000000a2a309723e */ /* 0x000fc400000010ff */
[----:B------:R-:W-:Y:S02]  /*ab20*/  F2FP.BF16.F32.PACK_AB R10, R165, R164 ;  /* 0x000000a4a50a723e */ /* 0x000fe400000010ff */
[----:B------:R-:W-:Y:S01]  /*ab30*/  F2FP.BF16.F32.PACK_AB R11, R167, R166 ;  /* 0x000000a6a70b723e */ /* 0x000fe200000010ff */
[----:B------:R1:W-:Y:S04]  /*ab40*/  STSM.16.M88.4 [R3+0x1000], R12 ;  /* 0x0010000c03007844 */ /* 0x0003e80000000200 */
[----:B------:R1:W-:Y:S01]  /*ab50*/  STSM.16.M88.4 [R0+0x1000], R20 ;  /* 0x0010001400007844 */ /* 0x0003e20000000200 */
        /* <DEDUP_REMOVED lines=9> */
[----:B------:R-:W-:Y:S01]  /*abf0*/  R2UR UR8, R17 ;  /* 0x00000000110872ca */ /* 0x000fe200000e0000 */
[----:B------:R-:W-:Y:S01]  /*ac00*/  ULDC.64 UR4, c[0x0][0x198] ;  /* 0x0000660000047ab9 */ /* 0x000fe20000000a00 */
[----:B------:R-:W-:Y:S01]  /*ac10*/  UMOV UR9, 0x20 ;  /* 0x0000002000097882 */ /* 0x000fe20000000000 */
[----:B------:R-:W-:Y:S01]  /*ac20*/  UIADD3 UR4, UP0, UR4, 0x670, URZ ;  /* 0x0000067004047890 */ /* 0x000fe2000ff1e03f */
[----:B------:R-:W-:-:S03]  /*ac30*/  UMOV UR10, UR42 ;  /* 0x0000002a000a7c82 */ /* 0x000fc60008000000 */
[----:B------:R-:W2:Y:S01]  /*ac40*/  S2UR UR11, SR_CTAID.Y ;  /* 0x00000000000b79c3 */ /* 0x000ea20000002600 */
[----:B------:R-:W-:-:S05]  /*ac50*/  UIADD3.X UR5, URZ, UR5, URZ, UP0, !UPT ;  /* 0x000000053f057290 */ /* 0x000fca00087fe43f */
[----:B------:R-:W-:-:S09]  /*ac60*/  UIADD3 UR8, UR8, 0x1000, URZ ;  /* 0x0000100008087890 */ /* 0x000fd2000fffe03f */
[----:B--2---:R2:W-:Y:S01]  /*ac70*/  UTMASTG.4D [UR8], [UR4] ;  /* 0x00000008040073b5 */ /* 0x0045e20008018000 */
[----:B------:R0:W-:Y:S01]  /*ac80*/  UTMACMDFLUSH ;  /* 0x00000000000079b7 */ /* 0x0001e20000000000 */
[----:B--2---:R-:W-:-:S04]  /*ac90*/  DEPBAR.LE SB0, 0x1 ;  /* 0x000080400000791a */ /* 0x004fc80000000000 */
.L_x_56:
[----:B------:R-:W-:Y:S05]  /*aca0*/  BSYNC B0 ;  /* 0x0000000000007941 */ /* 0x000fea0003800000 */
.L_x_55:
        /* <DEDUP_REMOVED lines=24> */
[----:B------:R-:W-:Y:S01]  /*ae30*/  UMOV UR9, 0x40 ;  /* 0x0000004000097882 */ /* 0x000fe20000000000 */
[----:B------:R-:W-:Y:S02]  /*ae40*/  UMOV UR10, UR42 ;  /* 0x0000002a000a7c82 */ /* 0x000fe40008000000 */
[----:B------:R-:W-:Y:S01]  /*ae50*/  UIADD3.X UR5, URZ, UR5, URZ, UP0, !UPT ;  /* 0x000000053f057290 */ /* 0x000fe200087fe43f */
[----:B------:R-:W2:Y:S08]  /*ae60*/  S2UR UR11, SR_CTAID.Y ;  /* 0x00000000000b79c3 */ /* 0x000eb00000002600 */
[----:B--2---:R2:W-:Y:S01]  /*ae70*/  UTMASTG.4D [UR8], [UR4] ;  /* 0x00000008040073b5 */ /* 0x0045e20008018000 */
[----:B------:R0:W-:Y:S01]  /*ae80*/  UTMACMDFLUSH ;  /* 0x00000000000079b7 */ /* 0x0001e20000000000 */
[----:B--2---:R-:W-:-:S04]  /*ae90*/  DEPBAR.LE SB0, 0x1 ;  /* 0x000080400000791a */ /* 0x004fc80000000000 */
.L_x_58:
[----:B------:R-:W-:Y:S05]  /*aea0*/  BSYNC B0 ;  /* 0x0000000000007941 */ /* 0x000fea0003800000 */
.L_x_57:
[----:B------:R-:W-:Y:S01]  /*aeb0*/  BAR.SYNC.DEFER_BLOCKING 0x1, 0x80 ;  /* 0x0042000000007b1d */ /* 0x000fe20000010000 */
[----:B------:R-:W-:Y:S02]  /*aec0*/  F2FP.BF16.F32.PACK_AB R120, R121, R120 ;  /* 0x000000787978723e */ /* 0x000fe400000010ff */
        /* <DEDUP_REMOVED lines=9> */
[----:B------:R2:W-:Y:S01]  /*af60*/  STSM.16.M88.4 [R19], R20 ;  /* 0x0000001413007844 */ /* 0x0005e20000000200 */
[----:B------:R-:W-:Y:S01]  /*af70*/  @!PT LDS RZ, [RZ] ;  /* 0x00000000fffff984 */ /* 0x000fe20000000800 */
[----:B------:R-:W-:Y:S01]  /*af80*/  @!PT LDS RZ, [RZ] ;  /* 0x00000000fffff984 */ /* 0x000fe20000000800 */
[----:B------:R-:W-:Y:S01]  /*af90*/  @!PT LDS RZ, [RZ] ;  /* 0x00000000fffff984 */ /* 0x000fe20000000800 */
[----:B------:R-:W-:Y:S01]  /*afa0*/  @!PT LDS RZ, [RZ] ;  /* 0x00000000fffff984 */ /* 0x000fe20000000800 */
[----:B------:R3:W-:Y:S06]  /*afb0*/  MEMBAR.ALL.CTA ;  /* 0x0000000000007992 */ /* 0x0007ec0000008000 */
[----:B---3--:R-:W3:Y:S02]  /*afc0*/  FENCE.VIEW.ASYNC.S ;  /* 0x00000000000073c6 */ /* 0x008ee40000000000 */
[----:B---3--:R-:W-:Y:S06]  /*afd0*/  BAR.SYNC.DEFER_BLOCKING 0x1, 0x80 ;  /* 0x0042000000007b1d */ /* 0x008fec0000010000 */
[----:B------:R-:W-:Y:S05]  /*afe0*/  @P1 BRA `(.L_x_60) ;  /* 0x0000000000301947 */ /* 0x000fea0003800000 */
[----:B------:R-:W-:Y:S01]  /*aff0*/  S2UR UR12, SR_CTAID.Z ;  /* 0x00000000000c79c3 */ /* 0x000fe20000002700 */
[----:B------:R-:W-:Y:S01]  /*b000*/  R2UR UR8, R17 ;  /* 0x00000000110872ca */ /* 0x000fe200000e0000 */
[----:B------:R-:W-:Y:S01]  /*b010*/  ULDC.64 UR4, c[0x0][0x198] ;  /* 0x0000660000047ab9 */ /* 0x000fe20000000a00 */
[----:B------:R-:W-:Y:S01]  /*b020*/  UMOV UR9, 0x60 ;  /* 0x0000006000097882 */ /* 0x000fe20000000000 */
[----:B------:R-:W-:Y:S01]  /*b030*/  UIADD3 UR4, UP0, UR4, 0x670, URZ ;  /* 0x0000067004047890 */ /* 0x000fe2000ff1e03f */
[----:B------:R-:W-:-:S03]  /*b040*/  UMOV UR10, UR42 ;  /* 0x0000002a000a7c82 */ /* 0x000fc60008000000 */
[----:B------:R-:W3:Y:S01]  /*b050*/  S2UR UR11, SR_CTAID.Y ;  /* 0x00000000000b79c3 */ /* 0x000ee20000002600 */
[----:B------:R-:W-:-:S05]  /*b060*/  UIADD3.X UR5, URZ, UR5, URZ, UP0, !UPT ;  /* 0x000000053f057290 */ /* 0x000fca00087fe43f */
[----:B------:R-:W-:-:S09]  /*b070*/  UIADD3 UR8, UR8, 0x1000, URZ ;  /* 0x0000100008087890 */ /* 0x000fd2000fffe03f */
[----:B---3--:R3:W-:Y:S01]  /*b080*/  UTMASTG.4D [UR8], [UR4] ;  /* 0x00000008040073b5 */ /* 0x0087e20008018000 */
[----:B------:R0:W-:Y:S01]  /*b090*/  UTMACMDFLUSH ;  /* 0x00000000000079b7 */ /* 0x0001e20000000000 */
[----:B---3--:R-:W-:-:S04]  /*b0a0*/  DEPBAR.LE SB0, 0x1 ;  /* 0x000080400000791a */ /* 0x008fc80000000000 */
.L_x_60:
[----:B------:R-:W-:Y:S05]  /*b0b0*/  BSYNC B0 ;  /* 0x0000000000007941 */ /* 0x000fea0003800000 */
.L_x_59:
        /* <DEDUP_REMOVED lines=17> */
[----:B----4-:R-:W4:Y:S02]  /*b1d0*/  FENCE.VIEW.ASYNC.S ;  /* 0x00000000000073c6 */ /* 0x010f240000000000 */
[----:B----4-:R-:W-:Y:S06]  /*b1e0*/  BAR.SYNC.DEFER_BLOCKING 0x1, 0x80 ;  /* 0x0042000000007b1d */ /* 0x010fec0000010000 */
        /* <DEDUP_REMOVED lines=8> */
[----:B------:R-:W4:Y:S08]  /*b270*/  S2UR UR11, SR_CTAID.Y ;  /* 0x00000000000b79c3 */ /* 0x000f300000002600 */
[----:B----4-:R4:W-:Y:S01]  /*b280*/  UTMASTG.4D [UR8], [UR4] ;  /* 0x00000008040073b5 */ /* 0x0109e20008018000 */
[----:B------:R0:W-:Y:S01]  /*b290*/  UTMACMDFLUSH ;  /* 0x00000000000079b7 */ /* 0x0001e20000000000 */
[----:B----4-:R-:W-:-:S04]  /*b2a0*/  DEPBAR.LE SB0, 0x1 ;  /* 0x000080400000791a */ /* 0x010fc80000000000 */
.L_x_62:
[----:B------:R-:W-:Y:S05]  /*b2b0*/  BSYNC B0 ;  /* 0x0000000000007941 */ /* 0x000fea0003800000 */
.L_x_61:
        /* <DEDUP_REMOVED lines=17> */
[----:B-----5:R-:W5:Y:S02]  /*b3d0*/  FENCE.VIEW.ASYNC.S ;  /* 0x00000000000073c6 */ /* 0x020f640000000000 */
[----:B-----5:R-:W-:Y:S06]  /*b3e0*/  BAR.SYNC.DEFER_BLOCKING 0x1, 0x80 ;  /* 0x0042000000007b1d */ /* 0x020fec0000010000 */
[----:B------:R-:W-:Y:S05]  /*b3f0*/  @P1 BRA `(.L_x_64) ;  /* 0x0000000000301947 */ /* 0x000fea0003800000 */
[----:B------:R-:W-:Y:S01]  /*b400*/  S2UR UR12, SR_CTAID.Z ;  /* 0x00000000000c79c3 */ /* 0x000fe20000002700 */
[----:B------:R-:W-:Y:S01]  /*b410*/  R2UR UR8, R17 ;  /* 0x00000000110872ca */ /* 0x000fe200000e0000 */
[----:B------:R-:W-:Y:S01]  /*b420*/  ULDC.64 UR4, c[0x0][0x198] ;  /* 0x0000660000047ab9 */ /* 0x000fe20000000a00 */
[----:B------:R-:W-:Y:S01]  /*b430*/  UMOV UR9, 0xa0 ;  /* 0x000000a000097882 */ /* 0x000fe20000000000 */
[----:B------:R-:W-:Y:S01]  /*b440*/  UIADD3 UR4, UP0, UR4, 0x670, URZ ;  /* 0x0000067004047890 */ /* 0x000fe2000ff1e03f */
[----:B------:R-:W-:-:S03]  /*b450*/  UMOV UR10, UR42 ;  /* 0x0000002a000a7c82 */ /* 0x000fc60008000000 */
[----:B------:R-:W5:Y:S01]  /*b460*/  S2UR UR11, SR_CTAID.Y ;  /* 0x00000000000b79c3 */ /* 0x000f620000002600 */
[----:B------:R-:W-:-:S05]  /*b470*/  UIADD3.X UR5, URZ, UR5, URZ, UP0, !UPT ;  /* 0x000000053f057290 */ /* 0x000fca00087fe43f */
[----:B------:R-:W-:-:S09]  /*b480*/  UIADD3 UR8, UR8, 0x1000, URZ ;  /* 0x0000100008087890 */ /* 0x000fd2000fffe03f */
[----:B-----5:R1:W-:Y:S01]  /*b490*/  UTMASTG.4D [UR8], [UR4] ;  /* 0x00000008040073b5 */ /* 0x0203e20008018000 */
[----:B------:R0:W-:Y:S01]  /*b4a0*/  UTMACMDFLUSH ;  /* 0x00000000000079b7 */ /* 0x0001e20000000000 */
[----:B-1----:R-:W-:-:S04]  /*b4b0*/  DEPBAR.LE SB0, 0x1 ;  /* 0x000080400000791a */ /* 0x002fc80000000000 */
.L_x_64:
[----:B------:R-:W-:Y:S05]  /*b4c0*/  BSYNC B0 ;  /* 0x0000000000007941 */ /* 0x000fea0003800000 */
.L_x_63:
[----:B------:R-:W-:Y:S06]  /*b4d0*/  BAR.SYNC.DEFER_BLOCKING 0x1, 0x80 ;  /* 0x0042000000007b1d */ /* 0x000fec0000010000 */
[----:B------:R-:W-:Y:S01]  /*b4e0*/  BSSY B0, `(.L_x_65) ;  /* 0x0000015000007945 */ /* 0x000fe20003800000 */
[----:B------:R1:W-:Y:S04]  /*b4f0*/  STSM.16.M88.4 [R3], R88 ;  /* 0x0000005803007844 */ /* 0x0003e80000000200 */
        /* <DEDUP_REMOVED lines=16> */
[----:B------:R-:W5:Y:S08]  /*b600*/  S2UR UR11, SR_CTAID.Y ;  /* 0x00000000000b79c3 */ /* 0x000f700000002600 */
[----:B-----5:R1:W-:Y:S02]  /*b610*/  UTMASTG.4D [UR8], [UR4] ;  /* 0x00000008040073b5 */ /* 0x0203e40008018000 */
[----:B-1----:R0:W-:Y:S02]  /*b620*/  UTMACMDFLUSH ;  /* 0x00000000000079b7 */ /* 0x0021e40000000000 */
.L_x_66:
[----:B------:R-:W-:Y:S05]  /*b630*/  BSYNC B0 ;  /* 0x0000000000007941 */ /* 0x000fea0003800000 */
.L_x_65:
[----:B------:R-:W-:Y:S01]  /*b640*/  R2UR UR4, R2 ;  /* 0x00000000020472ca */ /* 0x000fe200000e0000 */
[----:B------:R-:W-:-:S04]  /*b650*/  DEPBAR.LE SB0, 0x0 ;  /* 0x000080000000791a */ /* 0x000fc80000000000 */
[----:B------:R-:W-:-:S08]  /*b660*/  R2UR UR5, R16 ;  /* 0x00000000100572ca */ /* 0x000fd000000e0000 */
[----:B------:R-:W-:-:S04]  /*b670*/  UIADD3 UR4, UR4, -0x1, URZ ;  /* 0xffffffff04047890 */ /* 0x000fc8000fffe03f */
[----:B------:R-:W-:-:S04]  /*b680*/  USHF.L.U32 UR4, UR4, 0x3, URZ ;  /* 0x0000000304047899 */ /* 0x000fc8000800063f */
[----:B------:R-:W-:-:S04]  /*b690*/  ULOP3.LUT UR4, UR4, 0x8, URZ, 0xe2, !UPT ;  /* 0x0000000804047892 */ /* 0x000fc8000f8ee23f */
[----:B------:R-:W-:-:S06]  /*b6a0*/  ULOP3.LUT UR4, UR4, 0x18, URZ, 0x3c, !UPT ;  /* 0x0000001804047892 */ /* 0x000fcc000f8e3c3f */
[----:B-1-3--:R-:W-:-:S04]  /*b6b0*/  MOV R0, UR4 ;  /* 0x0000000400007c02 */ /* 0x00afc80008000f00 */
[----:B------:R-:W-:Y:S01]  /*b6c0*/  SYNCS.ARRIVE.TRANS64.A1T0 RZ, [R0+UR5+0x54090], RZ ;  /* 0x054090ff00ff79a7 */ /* 0x000fe20008100005 */
[----:B------:R-:W-:Y:S05]  /*b6d0*/  EXIT ;  /* 0x000000000000794d */ /* 0x000fea0003800000 */
.L_x_6:
[----:B------:R-:W-:-:S08]  /*b6e0*/  UISETP.NE.AND UP0, UPT, UR6, 0x1, UPT ;  /* 0x000000010600788c */ /* 0x000fd0000bf05270 */
[----:B------:R-:W1:-:S00]  /*b6f0*/  USETMAXREG.DEALLOC.CTAPOOL 0x18 ;  /* 0x00000018000079c8 */ /* 0x000e4000080e0500 */
[----:B------:R-:W-:-:S13]  /*b700*/  PLOP3.LUT P0, PT, PT, PT, UP0, 0x80, 0x0 ;  /* 0x000000000000781c */ /* 0x000fda0003f0f008 */
[----:B------:R-:W-:Y:S05]  /*b710*/  @P0 EXIT ;  /* 0x000000000000094d */ /* 0x000fea0003800000 */
[----:B------:R-:W2:Y:S01]  /*b720*/  S2UR UR11, SR_CTAID.X ;  /* 0x00000000000b79c3 */ /* 0x000ea20000002500 */
[----:B------:R-:W-:Y:S01]  /*b730*/  ELECT P3, URZ, PT ;  /* 0x00000000003f782f */ /* 0x000fe20003860000 */
[----:B------:R-:W-:Y:S01]  /*b740*/  BSSY B0, `(.L_x_67) ;  /* 0x0000049000007945 */ /* 0x000fe20003800000 */
[----:B-1----:R-:W-:Y:S02]  /*b750*/  MOV R0, RZ ;  /* 0x000000ff00007202 */ /* 0x002fe40000000f00 */
[----:B------:R-:W-:Y:S02]  /*b760*/  MOV R7, RZ ;  /* 0x000000ff00077202 */ /* 0x000fe40000000f00 */
[----:B------:R-:W-:Y:S01]  /*b770*/  MOV R3, RZ ;  /* 0x000000ff00037202 */ /* 0x000fe20000000f00 */
[----:B------:R-:W1:Y:S08]  /*b780*/  S2UR UR60, SR_CTAID.Y ;  /* 0x00000000003c79c3 */ /* 0x000e700000002600 */
[----:B------:R-:W3:Y:S01]  /*b790*/  S2UR UR61, SR_CTAID.Z ;  /* 0x00000000003d79c3 */ /* 0x000ee20000002700 */
[----:B--2---:R-:W-:Y:S01]  /*b7a0*/  USHF.L.U32 UR11, UR11, 0x7, URZ ;  /* 0x000000070b0b7899 */ /* 0x004fe2000800063f */
[----:B------:R-:W-:Y:S11]  /*b7b0*/  @!P3 BRA `(.L_x_68) ;  /* 0x000000040004b947 */ /* 0x000ff60003800000 */
[----:B------:R-:W2:Y:S01]  /*b7c0*/  S2R R3, SR_CgaCtaId ;  /* 0x0000000000037919 */ /* 0x000ea20000008800 */
[----:B------:R-:W-:Y:S02]  /*b7d0*/  MOV R2, 0x400 ;  /* 0x0000040000027802 */ /* 0x000fe40000000f00 */
[----:B------:R-:W-:Y:S02]  /*b7e0*/  MOV R4, 0x1 ;  /* 0x0000000100047802 */ /* 0x000fe40000000f00 */
[----:B--2---:R-:W-:Y:S02]  /*b7f0*/  LEA R3, R3, R2, 0x18 ;  /* 0x0000000203037211 */ /* 0x004fe400078ec0ff */
[----:B------:R-:W-:-:S04]  /*b800*/  SHF.L.U32 R2, R4, 0x1f, RZ ;  /* 0x0000001f04027819 */ /* 0x000fc800000006ff */
[----:B------:R-:W2:Y:S02]  /*b810*/  SYNCS.PHASECHK.TRANS64.TRYWAIT P0, [R3+URZ+0x54060], R2 ;  /* 0x05406002030075a7 */ /* 0x000ea4000800017f */
[----:B--2---:R-:W-:Y:S05]  /*b820*/  @!P0 BRA `(.L_x_69) ;  /* 0x0000001c00e08947 */ /* 0x004fea0003800000 */
.L_x_105:
[----:B------:R-:W-:Y:S01]  /*b830*/  ULOP3.LUT UR4, UR7, 0x2, URZ, 0xfc, !UPT ;  /* 0x0000000207047892 */ /* 0x000fe2000f8efc3f */
[----:B--2---:R-:W-:-:S03]  /*b840*/  @P2 MOV R2, 0x7000 ;  /* 0x0000700000022802 */ /* 0x004fc60000000f00 */
[----:B------:R-:W-:Y:S01]  /*b850*/  UPRMT UR4, UR4, 0x9910, URZ ;  /* 0x0000991004047896 */ /* 0x000fe2000800003f */
[----:B------:R2:W-:Y:S03]  /*b860*/  @P2 SYNCS.ARRIVE.TRANS64 RZ, [R3+URZ+0x54050], R2 ;  /* 0x0540500203ff29a7 */ /* 0x0005e6000800003f */
[----:B------:R-:W-:-:S06]  /*b870*/  UISETP.NE.AND UP0, UPT, UR4, 0x2, UPT ;  /* 0x000000020400788c */ /* 0x000fcc000bf05270 */
[----:B------:R-:W-:-:S13]  /*b880*/  PLOP3.LUT P0, PT, PT, PT, UP0, 0x80, 0x0 ;  /* 0x000000000000781c */ /* 0x000fda0003f0f008 */
[----:B--2---:R-:W-:Y:S05]  /*b890*/  @P0 BRA `(.L_x_70) ;  /* 0x0000000000040947 */ /* 0x004fea0003800000 */
[----:B-1-3--:R-:W-:Y:S01]  /*b8a0*/  BPT.TRAP 0x1 ;  /* 0x000000040000795c */ /* 0x00afe20000300000 */
.L_x_70:
[----:B------:R-:W-:-:S04]  /*b8b0*/  LOP3.LUT P0, RZ, R6, 0x1f, RZ, 0xc0, !PT ;  /* 0x0000001f06ff7812 */ /* 0x000fc8000780c0ff */
[----:B------:R-:W-:-:S13]  /*b8c0*/  PLOP3.LUT P0, PT, P0, P2, PT, 0x2a, 0x0 ;  /* 0x000000000000781c */ /* 0x000fda0000704572 */
[----:B------:R-:W-:Y:S05]  /*b8d0*/  @P0 BRA `(.L_x_71) ;  /* 0x0000000000040947 */ /* 0x000fea0003800000 */
[----:B-1-3--:R-:W-:Y:S01]  /*b8e0*/  BPT.TRAP 0x1 ;  /* 0x000000040000795c */ /* 0x00afe20000300000 */
.L_x_71:
[----:B------:R-:W-:Y:S01]  /*b8f0*/  R2UR UR8, R3 ;  /* 0x00000000030872ca */ /* 0x000fe200000e0000 */
[----:B------:R-:W-:Y:S01]  /*b900*/  ULDC.64 UR4, c[0x0][0x198] ;  /* 0x0000660000047ab9 */ /* 0x000fe20000000a00 */
[----:B------:R-:W-:Y:S01]  /*b910*/  UMOV UR14, 0x0 ;  /* 0x00000000000e7882 */ /* 0x000fe20000000000 */
[----:B------:R-:W-:Y:S01]  /*b920*/  UIADD3 UR4, UP0, UR4, 0xf0, URZ ;  /* 0x000000f004047890 */ /* 0x000fe2000ff1e03f */
[----:B------:R-:W-:Y:S01]  /*b930*/  MOV R7, 0x40 ;  /* 0x0000004000077802 */ /* 0x000fe20000000f00 */
[----:B------:R-:W-:Y:S01]  /*b940*/  UMOV UR15, 0x10000000 ;  /* 0x10000000000f7882 */ /* 0x000fe20000000000 */
[----:B------:R-:W-:Y:S01]  /*b950*/  UMOV UR10, URZ ;  /* 0x0000003f000a7c82 */ /* 0x000fe20008000000 */
[----:B------:R-:W-:Y:S01]  /*b960*/  UIADD3.X UR5, URZ, UR5, URZ, UP0, !UPT ;  /* 0x000000053f057290 */ /* 0x000fe200087fe43f */
[----:B------:R-:W-:Y:S01]  /*b970*/  MOV R3, 0x1 ;  /* 0x0000000100037802 */ /* 0x000fe20000000f00 */
[----:B-1----:R-:W-:Y:S01]  /*b980*/  UMOV UR12, UR60 ;  /* 0x0000003c000c7c82 */ /* 0x002fe20008000000 */
[----:B---3--:R-:W-:Y:S01]  /*b990*/  UMOV UR13, UR61 ;  /* 0x0000003d000d7c82 */ /* 0x008fe20008000000 */
[----:B------:R-:W-:Y:S01]  /*b9a0*/  UMOV UR18, 0x20 ;  /* 0x0000002000127882 */ /* 0x000fe20000000000 */
[----:B------:R-:W-:Y:S01]  /*b9b0*/  UMOV UR19, UR11 ;  /* 0x0000000b00137c82 */ /* 0x000fe20008000000 */
[----:B------:R-:W-:-:S02]  /*b9c0*/  UIADD3 UR9, UR8, 0x54050, URZ ;  /* 0x0005405008097890 */ /* 0x000fc4000fffe03f */
[----:B------:R-:W-:Y:S01]  /*b9d0*/  UIADD3 UR16, UR8, 0x1000, URZ ;  /* 0x0000100008107890 */ /* 0x000fe2000fffe03f */
[----:B------:R-:W-:Y:S01]  /*b9e0*/  UMOV UR20, UR60 ;  /* 0x0000003c00147c82 */ /* 0x000fe20008000000 */
[----:B------:R-:W-:Y:S01]  /*b9f0*/  UMOV UR21, UR61 ;  /* 0x0000003d00157c82 */ /* 0x000fe20008000000 */
[----:B------:R-:W-:Y:S02]  /*ba00*/  UIADD3 UR56, UR8, 0x2000, URZ ;  /* 0x0000200008387890 */ /* 0x000fe4000fffe03f */
[----:B------:R-:W-:Y:S02]  /*ba10*/  UMOV UR17, UR9 ;  /* 0x0000000900117c82 */ /* 0x000fe40008000000 */
[----:B------:R1:W-:Y:S01]  /*ba20*/  UTMALDG.4D [UR8], [UR4], desc[UR14] ;  /* 0x00000e08040075b4 */ /* 0x0003e20008019000 */
[----:B------:R-:W-:Y:S02]  /*ba30*/  UIADD3 UR32, UR8, 0x3000, URZ ;  /* 0x0000300008207890 */ /* 0x000fe4000fffe03f */
[----:B------:R-:W-:Y:S01]  /*ba40*/  UIADD3 UR24, UR8, 0x4000, URZ ;  /* 0x0000400008187890 */ /* 0x000fe2000fffe03f */
[----:B------:R-:W-:Y:S01]  /*ba50*/  UMOV UR58, 0x40 ;  /* 0x00000040003a7882 */ /* 0x000fe20000000000 */
[----:B------:R-:W-:Y:S01]  /*ba60*/  UMOV UR59, UR11 ;  /* 0x0000000b003b7c82 */ /* 0x000fe20008000000 */
[----:B------:R-:W-:Y:S01]  /*ba70*/  UMOV UR57, UR9 ;  /* 0x0000000900397c82 */ /* 0x000fe20008000000 */
[----:B------:R2:W-:Y:S01]  /*ba80*/  UTMALDG.4D [UR16], [UR4], desc[UR14] ;  /* 0x00000e10040075b4 */ /* 0x0005e20008019000 */
[----:B------:R-:W-:Y:S01]  /*ba90*/  UMOV UR34, 0x60 ;  /* 0x0000006000227882 */ /* 0x000fe20000000000 */
[----:B------:R-:W-:Y:S01]  /*baa0*/  UMOV UR35, UR11 ;  /* 0x0000000b00237c82 */ /* 0x000fe20008000000 */
[----:B------:R-:W-:Y:S01]  /*bab0*/  UMOV UR36, UR60 ;  /* 0x0000003c00247c82 */ /* 0x000fe20008000000 */
[----:B------:R-:W-:Y:S01]  /*bac0*/  UMOV UR37, UR61 ;  /* 0x0000003d00257c82 */ /* 0x000fe20008000000 */
[----:B------:R-:W-:Y:S01]  /*bad0*/  UMOV UR33, UR9 ;  /* 0x0000000900217c82 */ /* 0x000fe20008000000 */
[----:B------:R-:W-:Y:S01]  /*bae0*/  UMOV UR26, 0x80 ;  /* 0x00000080001a7882 */ /* 0x000fe20000000000 */
[----:B------:R-:W-:Y:S01]  /*baf0*/  UMOV UR27, UR11 ;  /* 0x0000000b001b7c82 */ /* 0x000fe20008000000 */
[----:B------:R-:W-:Y:S01]  /*bb00*/  UMOV UR28, UR60 ;  /* 0x0000003c001c7c82 */ /* 0x000fe20008000000 */
[----:B------:R4:W-:Y:S01]  /*bb10*/  UTMALDG.4D [UR56], [UR4], desc[UR14] ;  /* 0x00000e38040075b4 */ /* 0x0009e20008019000 */
[----:B------:R-:W-:Y:S01]  /*bb20*/  UMOV UR29, UR61 ;  /* 0x0000003d001d7c82 */ /* 0x000fe20008000000 */
[----:B------:R-:W-:Y:S01]  /*bb30*/  UMOV UR25, UR9 ;  /* 0x0000000900197c82 */ /* 0x000fe20008000000 */
[----:B------:R4:W-:Y:S01]  /*bb40*/  UTMALDG.4D [UR32], [UR4], desc[UR14] ;  /* 0x00000e20040075b4 */ /* 0x0009e20008019000 */
[----:B-1----:R-:W-:Y:S01]  /*bb50*/  UMOV UR10, 0xc0 ;  /* 0x000000c0000a7882 */ /* 0x002fe20000000000 */
[----:B------:R4:W-:Y:S01]  /*bb60*/  UTMALDG.4D [UR24], [UR4], desc[UR14] ;  /* 0x00000e18040075b4 */ /* 0x0009e20008019000 */
[----:B--2---:R-:W-:-:S02]  /*bb70*/  UIADD3 UR16, UR8, 0x5000, URZ ;  /* 0x0000500008107890 */ /* 0x004fc4000fffe03f */
[----:B------:R-:W-:Y:S01]  /*bb80*/  UIADD3 UR8, UR8, 0x6000, URZ ;  /* 0x0000600008087890 */ /* 0x000fe2000fffe03f */
[----:B------:R-:W-:-:S06]  /*bb90*/  UMOV UR18, 0xa0 ;  /* 0x000000a000127882 */ /* 0x000fcc0000000000 */
[----:B------:R4:W-:Y:S02]  /*bba0*/  UTMALDG.4D [UR16], [UR4], desc[UR14] ;  /* 0x00000e10040075b4 */ /* 0x0009e40008019000 */
[----:B------:R4:W-:Y:S02]  /*bbb0*/  UTMALDG.4D [UR8], [UR4], desc[UR14] ;  /* 0x00000e08040075b4 */ /* 0x0009e40008019000 */
[----:B----4-:R-:W-:Y:S01]  /*bbc0*/  NOP ;  /* 0x0000000000007918 */ /* 0x010fe20000000000 */
.L_x_68:
[----:B-1-3--:R-:W-:Y:S05]  /*bbd0*/  BSYNC B0 ;  /* 0x0000000000007941 */ /* 0x00afea0003800000 */
.L_x_67:
[----:B------:R-:W1:Y:S01]  /*bbe0*/  LDC R2, c[0x0][0x28c] ;  /* 0x0000a300ff027b82 */ /* 0x000e620000000800 */
[----:B------:R-:W-:Y:S01]  /*bbf0*/  BSSY B0, `(.L_x_72) ;  /* 0x0000049000007945 */ /* 0x000fe20003800000 */
[----:B-1----:R-:W-:-:S13]  /*bc00*/  ISETP.GT.AND P4, PT, R2, RZ, P3 ;  /* 0x000000ff0200720c */ /* 0x002fda0001f84270 */
[----:B------:R-:W-:Y:S05]  /*bc10*/  @!P4 BRA `(.L_x_73) ;  /* 0x000000040018c947 */ /* 0x000fea0003800000 */
[----:B------:R-:W1:Y:S01]  /*bc20*/  S2R R5, SR_CgaCtaId ;  /* 0x0000000000057919 */ /* 0x000e620000008800 */
[----:B------:R-:W-:-:S04]  /*bc30*/  MOV R0, 0x400 ;  /* 0x0000040000007802 */ /* 0x000fc80000000f00 */
[----:B-1----:R-:W-:Y:S02]  /*bc40*/  LEA R5, R5, R0, 0x18 ;  /* 0x0000000005057211 */ /* 0x002fe400078ec0ff */
[----:B------:R-:W-:-:S04]  /*bc50*/  MOV R0, 0x1 ;  /* 0x0000000100007802 */ /* 0x000fc80000000f00 */
[----:B------:R-:W-:-:S04]  /*bc60*/  SHF.L.U32 R0, R0, 0x1f, RZ ;  /* 0x0000001f00007819 */ /* 0x000fc800000006ff */
[----:B------:R-:W1:Y:S02]  /*bc70*/  SYNCS.PHASECHK.TRANS64.TRYWAIT P0, [R5+URZ+0x54028], R0 ;  /* 0x05402800050075a7 */ /* 0x000e64000800017f */
[----:B-1----:R-:W-:Y:S05]  /*bc80*/  @!P0 BRA `(.L_x_74) ;  /* 0x0000001800dc8947 */ /* 0x002fea0003800000 */
.L_x_106:
[----:B------:R-:W-:Y:S01]  /*bc90*/  ULOP3.LUT UR4, UR7, 0x2, URZ, 0xfc, !UPT ;  /* 0x0000000207047892 */ /* 0x000fe2000f8efc3f */
[----:B-1----:R-:W-:-:S03]  /*bca0*/  @P2 MOV R0, 0xe000 ;  /* 0x0000e00000002802 */ /* 0x002fc60000000f00 */
[----:B------:R-:W-:Y:S01]  /*bcb0*/  UPRMT UR4, UR4, 0x9910, URZ ;  /* 0x0000991004047896 */ /* 0x000fe2000800003f */
[----:B------:R1:W-:Y:S03]  /*bcc0*/  @P2 SYNCS.ARRIVE.TRANS64 RZ, [R5+URZ+0x54000], R0 ;  /* 0x0540000005ff29a7 */ /* 0x0003e6000800003f */
[----:B------:R-:W-:-:S06]  /*bcd0*/  UISETP.NE.AND UP0, UPT, UR4, 0x2, UPT ;  /* 0x000000020400788c */ /* 0x000fcc000bf05270 */
[----:B------:R-:W-:-:S13]  /*bce0*/  PLOP3.LUT P0, PT, PT, PT, UP0, 0x80, 0x0 ;  /* 0x000000000000781c */ /* 0x000fda0003f0f008 */
[----:B-1----:R-:W-:Y:S05]  /*bcf0*/  @P0 BRA `(.L_x_75) ;  /* 0x0000000000040947 */ /* 0x002fea0003800000 */
[----:B------:R-:W-:Y:S01]  /*bd00*/  BPT.TRAP 0x1 ;  /* 0x000000040000795c */ /* 0x000fe20000300000 */
.L_x_75:
[----:B------:R-:W-:-:S04]  /*bd10*/  LOP3.LUT P0, RZ, R6, 0x1f, RZ, 0xc0, !PT ;  /* 0x0000001f06ff7812 */ /* 0x000fc8000780c0ff */
[----:B------:R-:W-:-:S13]  /*bd20*/  PLOP3.LUT P0, PT, P0, P2, PT, 0x2a, 0x0 ;  /* 0x000000000000781c */ /* 0x000fda0000704572 */
[----:B------:R-:W-:Y:S05]  /*bd30*/  @P0 BRA `(.L_x_76) ;  /* 0x0000000000040947 */ /* 0x000fea0003800000 */
[----:B------:R-:W-:Y:S01]  /*bd40*/  BPT.TRAP 0x1 ;  /* 0x000000040000795c */ /* 0x000fe20000300000 */
.L_x_76:
        /* <DEDUP_REMOVED lines=8> */
[----:B------:R-:W-:Y:S01]  /*bdd0*/  UMOV UR19, URZ ;  /* 0x0000003f00137c82 */ /* 0x000fe20008000000 */
[----:B------:R-:W-:Y:S01]  /*bde0*/  UMOV UR20, UR60 ;  /* 0x0000003c00147c82 */ /* 0x000fe20008000000 */
[----:B------:R-:W-:Y:S01]  /*bdf0*/  UMOV UR21, UR61 ;  /* 0x0000003d00157c82 */ /* 0x000fe20008000000 */
[----:B------:R-:W-:-:S02]  /*be00*/  UMOV UR58, 0x20 ;  /* 0x00000020003a7882 */ /* 0x000fc40000000000 */
[----:B------:R-:W-:Y:S02]  /*be10*/  UIADD3 UR16, UR6, 0xe000, URZ ;  /* 0x0000e00006107890 */ /* 0x000fe4000fffe03f */
[----:B------:R-:W-:Y:S02]  /*be20*/  UIADD3 UR17, UR6, 0x54000, URZ ;  /* 0x0005400006117890 */ /* 0x000fe4000fffe03f */
[----:B------:R-:W-:Y:S02]  /*be30*/  UIADD3 UR56, UR6, 0x10000, URZ ;  /* 0x0001000006387890 */ /* 0x000fe4000fffe03f */
[----:B------:R-:W-:Y:S02]  /*be40*/  UIADD3 UR48, UR6, 0x12000, URZ ;  /* 0x0001200006307890 */ /* 0x000fe4000fffe03f */
[----:B------:R-:W-:Y:S02]  /*be50*/  UIADD3 UR40, UR6, 0x14000, URZ ;  /* 0x0001400006287890 */ /* 0x000fe4000fffe03f */
[----:B------:R-:W-:Y:S01]  /*be60*/  UIADD3 UR32, UR6, 0x16000, URZ ;  /* 0x0001600006207890 */ /* 0x000fe2000fffe03f */
[----:B------:R1:W-:Y:S01]  /*be70*/  UTMALDG.4D [UR16], [UR4], desc[UR8] ;  /* 0x00000810040075b4 */ /* 0x0003e20008019000 */
[----:B------:R-:W-:Y:S01]  /*be80*/  UIADD3 UR24, UR6, 0x18000, URZ ;  /* 0x0001800006187890 */ /* 0x000fe2000fffe03f */
[----:B------:R-:W-:Y:S01]  /*be90*/  UMOV UR59, UR19 ;  /* 0x00000013003b7c82 */ /* 0x000fe20008000000 */
[----:B------:R-:W-:Y:S01]  /*bea0*/  UMOV UR57, UR17 ;  /* 0x0000001100397c82 */ /* 0x000fe20008000000 */
        /* <DEDUP_REMOVED lines=11> */
[----:B------:R-:W-:Y:S01]  /*bf60*/  UMOV UR34, 0x80 ;  /* 0x0000008000227882 */ /* 0x000fe20000000000 */
[----:B------:R-:W-:Y:S01]  /*bf70*/  UMOV UR36, UR60 ;  /* 0x0000003c00247c82 */ /* 0x000fe20008000000 */
[----:B------:R-:W-:Y:S01]  /*bf80*/  UMOV UR37, UR61 ;  /* 0x0000003d00257c82 */ /* 0x000fe20008000000 */
[----:B------:R-:W-:Y:S01]  /*bf90*/  UMOV UR35, UR19 ;  /* 0x0000001300237c82 */ /* 0x000fe20008000000 */
[----:B------:R-:W-:Y:S01]  /*bfa0*/  UMOV UR33, UR17 ;  /* 0x0000001100217c82 */ /* 0x000fe20008000000 */
[----:B------:R2:W-:Y:S01]  /*bfb0*/  UTMALDG.4D [UR48], [UR4], desc[UR8] ;  /* 0x00000830040075b4 */ /* 0x0005e20008019000 */
[----:B------:R-:W-:Y:S01]  /*bfc0*/  UMOV UR26, 0xa0 ;  /* 0x000000a0001a7882 */ /* 0x000fe20000000000 */
[----:B------:R-:W-:Y:S01]  /*bfd0*/  UMOV UR28, UR60 ;  /* 0x0000003c001c7c82 */ /* 0x000fe20008000000 */
[----:B------:R-:W-:Y:S01]  /*bfe0*/  UMOV UR29, UR61 ;  /* 0x0000003d001d7c82 */ /* 0x000fe20008000000 */
[----:B------:R-:W-:Y:S01]  /*bff0*/  UMOV UR27, UR19 ;  /* 0x00000013001b7c82 */ /* 0x000fe20008000000 */
[----:B-1----:R-:W-:Y:S01]  /*c000*/  UIADD3 UR16, UR6, 0x1a000, URZ ;  /* 0x0001a00006107890 */ /* 0x002fe2000fffe03f */
[----:B------:R-:W-:Y:S01]  /*c010*/  UMOV UR25, UR17 ;  /* 0x0000001100197c82 */ /* 0x000fe20008000000 */
[----:B------:R2:W-:Y:S01]  /*c020*/  UTMALDG.4D [UR40], [UR4], desc[UR8] ;  /* 0x00000828040075b4 */ /* 0x0005e20008019000 */
[----:B------:R-:W-:Y:S01]  /*c030*/  UMOV UR18, 0xc0 ;  /* 0x000000c000127882 */ /* 0x000fe20000000000 */
[----:B------:R2:W-:Y:S01]  /*c040*/  UTMALDG.4D [UR32], [UR4], desc[UR8] ;  /* 0x00000820040075b4 */ /* 0x0005e20008019000 */
[----:B------:R2:W-:Y:S04]  /*c050*/  UTMALDG.4D [UR24], [UR4], desc[UR8] ;  /* 0x00000818040075b4 */ /* 0x0005e80008019000 */
[----:B------:R2:W-:Y:S02]  /*c060*/  UTMALDG.4D [UR16], [UR4], desc[UR8] ;  /* 0x00000810040075b4 */ /* 0x0005e40008019000 */
[----:B--2---:R-:W-:Y:S01]  /*c070*/  NOP ;  /* 0x0000000000007918 */ /* 0x004fe20000000000 */
.L_x_73:
[----:B------:R-:W-:Y:S05]  /*c080*/  BSYNC B0 ;  /* 0x0000000000007941 */ /* 0x000fea0003800000 */
.L_x_72:
[----:B------:R-:W-:Y:S04]  /*c090*/  BSSY B0, `(.L_x_77) ;  /* 0x000004b000007945 */ /* 0x000fe80003800000 */
[----:B------:R-:W-:Y:S05]  /*c0a0*/  @!P3 BRA `(.L_x_78) ;  /* 0x000000040024b947 */ /* 0x000fea0003800000 */
[----:B------:R-:W1:Y:S01]  /*c0b0*/  S2R R5, SR_CgaCtaId ;  /* 0x0000000000057919 */ /* 0x000e620000008800 */
[----:B------:R-:W-:-:S04]  /*c0c0*/  MOV R4, 0x400 ;  /* 0x0000040000047802 */ /* 0x000fc80000000f00 */
[----:B-1----:R-:W-:Y:S02]  /*c0d0*/  LEA R8, R5, R4, 0x18 ;  /* 0x0000000405087211 */ /* 0x002fe400078ec0ff */
[----:B------:R-:W-:Y:S02]  /*c0e0*/  MOV R5, 0x1 ;  /* 0x0000000100057802 */ /* 0x000fe40000000f00 */
[----:B------:R-:W-:Y:S02]  /*c0f0*/  LEA R4, R3, R8, 0x3 ;  /* 0x0000000803047211 */ /* 0x000fe400078e18ff */
[----:B------:R-:W-:-:S04]  /*c100*/  SHF.L.U32 R5, R5, 0x1f, RZ ;  /* 0x0000001f05057819 */ /* 0x000fc800000006ff */
[----:B------:R-:W1:Y:S02]  /*c110*/  SYNCS.PHASECHK.TRANS64.TRYWAIT P0, [R4+URZ+0x54060], R5 ;  /* 0x05406005040075a7 */ /* 0x000e64000800017f */
[----:B-1----:R-:W-:Y:S05]  /*c120*/  @!P0 BRA `(.L_x_79) ;  /* 0x0000001400c88947 */ /* 0x002fea0003800000 */
.L_x_107:
        /* <DEDUP_REMOVED lines=8> */
.L_x_80:
[----:B------:R-:W-:-:S04]  /*c1b0*/  LOP3.LUT P0, RZ, R6, 0x1f, RZ, 0xc0, !PT ;  /* 0x0000001f06ff7812 */ /* 0x000fc8000780c0ff */
[----:B------:R-:W-:-:S13]  /*c1c0*/  PLOP3.LUT P0, PT, P0, P2, PT, 0x2a, 0x0 ;  /* 0x000000000000781c */ /* 0x000fda0000704572 */
[----:B------:R-:W-:Y:S05]  /*c1d0*/  @P0 BRA `(.L_x_81) ;  /* 0x0000000000040947 */ /* 0x000fea0003800000 */
[----:B------:R-:W-:Y:S01]  /*c1e0*/  BPT.TRAP 0x1 ;  /* 0x000000040000795c */ /* 0x000fe20000300000 */
.L_x_81:
[----:B------:R-:W-:Y:S01]  /*c1f0*/  R2UR UR48, R3 ;  /* 0x00000000033072ca */ /* 0x000fe200000e0000 */
[----:B------:R-:W-:Y:S01]  /*c200*/  ULDC.64 UR8, c[0x0][0x198] ;  /* 0x0000660000087ab9 */ /* 0x000fe20000000a00 */
[----:B------:R-:W-:Y:S01]  /*c210*/  R2UR UR6, R8 ;  /* 0x00000000080672ca */ /* 0x000fe200000e0000 */
[----:B------:R-:W-:Y:S01]  /*c220*/  UIADD3 UR8, UP0, UR8, 0xf0, URZ ;  /* 0x000000f008087890 */ /* 0x000fe2000ff1e03f */
[----:B------:R-:W-:Y:S01]  /*c230*/  R2UR UR51, R7 ;  /* 0x00000000073372ca */ /* 0x000fe200000e0000 */
[----:B------:R-:W-:Y:S01]  /*c240*/  UMOV UR4, 0x0 ;  /* 0x0000000000047882 */ /* 0x000fe20000000000 */
[----:B------:R-:W-:Y:S01]  /*c250*/  R2UR UR49, R4 ;  /* 0x00000000043172ca */ /* 0x000fe200000e0000 */
[----:B------:R-:W-:Y:S01]  /*c260*/  UIADD3.X UR9, URZ, UR9, URZ, UP0, !UPT ;  /* 0x000000093f097290 */ /* 0x000fe200087fe43f */
[----:B------:R-:W-:Y:S01]  /*c270*/  UMOV UR5, 0x10000000 ;  /* 0x1000000000057882 */ /* 0x000fe20000000000 */
[----:B------:R-:W-:Y:S01]  /*c280*/  UMOV UR50, URZ ;  /* 0x0000003f00327c82 */ /* 0x000fe20008000000 */
[----:B------:R-:W-:Y:S01]  /*c290*/  UMOV UR52, UR60 ;  /* 0x0000003c00347c82 */ /* 0x000fe20008000000 */
[----:B------:R-:W-:Y:S01]  /*c2a0*/  UMOV UR53, UR61 ;  /* 0x0000003d00357c82 */ /* 0x000fe20008000000 */
[----:B------:R-:W-:Y:S01]  /*c2b0*/  UMOV UR42, 0x20 ;  /* 0x00000020002a7882 */ /* 0x000fe20000000000 */
[----:B------:R-:W-:-:S02]  /*c2c0*/  UMOV UR44, UR60 ;  /* 0x0000003c002c7c82 */ /* 0x000fc40008000000 */
[----:B------:R-:W-:Y:S02]  /*c2d0*/  UIMAD UR48, UR48, 0x7000, UR6 ;  /* 0x00007000303078a4 */ /* 0x000fe4000f8e0206 */
[----:B------:R-:W-:Y:S02]  /*c2e0*/  UIADD3 UR51, UR11, UR51, URZ ;  /* 0x000000330b337290 */ /* 0x000fe4000fffe03f */
[----:B------:R-:W-:Y:S02]  /*c2f0*/  UIADD3 UR49, UR49, 0x54050, URZ ;  /* 0x0005405031317890 */ /* 0x000fe4000fffe03f */
[----:B------:R-:W-:Y:S02]  /*c300*/  UIADD3 UR40, UR48, 0x1000, URZ ;  /* 0x0000100030287890 */ /* 0x000fe4000fffe03f */
[----:B------:R-:W-:Y:S01]  /*c310*/  UIADD3 UR16, UR48, 0x2000, URZ ;  /* 0x0000200030107890 */ /* 0x000fe2000fffe03f */
[----:B------:R-:W-:Y:S02]  /*c320*/  UMOV UR45, UR61 ;  /* 0x0000003d002d7c82 */ /* 0x000fe40008000000 */
[----:B------:R-:W-:Y:S01]  /*c330*/  UMOV UR41, UR49 ;  /* 0x0000003100297c82 */ /* 0x000fe20008000000 */
[----:B------:R-:W-:Y:S01]  /*c340*/  UMOV UR43, UR51 ;  /* 0x00000033002b7c82 */ /* 0x000fe20008000000 */
[----:B------:R-:W-:Y:S01]  /*c350*/  UMOV UR18, 0x40 ;  /* 0x0000004000127882 */ /* 0x000fe20000000000 */
[----:B------:R-:W-:Y:S01]  /*c360*/  UMOV UR20, UR60 ;  /* 0x0000003c00147c82 */ /* 0x000fe20008000000 */
[----:B------:R-:W-:Y:S01]  /*c370*/  UMOV UR21, UR61 ;  /* 0x0000003d00157c82 */ /* 0x000fe20008000000 */
[----:B------:R-:W-:Y:S01]  /*c380*/  UMOV UR17, UR49 ;  /* 0x0000003100117c82 */ /* 0x000fe20008000000 */
[----:B------:R-:W-:Y:S01]  /*c390*/  UMOV UR19, UR51 ;  /* 0x0000003300137c82 */ /* 0x000fe20008000000 */
[----:B------:R-:W-:Y:S01]  /*c3a0*/  UTMALDG.4D [UR48], [UR8], desc[UR4] ;  /* 0x00000430080075b4 */ /* 0x000fe20008019000 */
[----:B------:R-:W-:-:S02]  /*c3b0*/  UIADD3 UR32, UR48, 0x3000, URZ ;  /* 0x0000300030207890 */ /* 0x000fc4000fffe03f */
[----:B------:R-:W-:Y:S02]  /*c3c0*/  UIADD3 UR56, UR48, 0x4000, URZ ;  /* 0x0000400030387890 */ /* 0x000fe4000fffe03f */
[----:B------:R-:W-:Y:S01]  /*c3d0*/  UIADD3 UR24, UR48, 0x5000, URZ ;  /* 0x0000500030187890 */ /* 0x000fe2000fffe03f */
[----:B------:R-:W-:Y:S01]  /*c3e0*/  UMOV UR34, 0x60 ;  /* 0x0000006000227882 */ /* 0x000fe20000000000 */
[----:B------:R-:W-:Y:S01]  /*c3f0*/  UTMALDG.4D [UR40], [UR8], desc[UR4] ;  /* 0x00000428080075b4 */ /* 0x000fe20008019000 */
        /* <DEDUP_REMOVED lines=13> */
[----:B------:R2:W-:Y:S01]  /*c4d0*/  UTMALDG.4D [UR32], [UR8], desc[UR4] ;  /* 0x00000420080075b4 */ /* 0x0005e20008019000 */
[----:B------:R2:W-:Y:S01]  /*c4e0*/  UTMALDG.4D [UR56], [UR8], desc[UR4] ;  /* 0x00000438080075b4 */ /* 0x0005e20008019000 */
[----:B------:R2:W-:Y:S01]  /*c4f0*/  UTMALDG.4D [UR24], [UR8], desc[UR4] ;  /* 0x00000418080075b4 */ /* 0x0005e20008019000 */
[----:B-1----:R-:W-:Y:S01]  /*c500*/  UIADD3 UR16, UR48, 0x6000, URZ ;  /* 0x0000600030107890 */ /* 0x002fe2000fffe03f */
[----:B------:R-:W-:-:S08]  /*c510*/  UMOV UR18, 0xc0 ;  /* 0x000000c000127882 */ /* 0x000fd00000000000 */
[----:B------:R2:W-:Y:S02]  /*c520*/  UTMALDG.4D [UR16], [UR8], desc[UR4] ;  /* 0x00000410080075b4 */ /* 0x0005e40008019000 */
[----:B--2---:R-:W-:Y:S01]  /*c530*/  NOP ;  /* 0x0000000000007918 */ /* 0x004fe20000000000 */
.L_x_78:
[----:B------:R-:W-:Y:S05]  /*c540*/  BSYNC B0 ;  /* 0x0000000000007941 */ /* 0x000fea0003800000 */
.L_x_77:
[----:B------:R-:W-:Y:S01]  /*c550*/  BSSY B0, `(.L_x_82) ;  /* 0x000004d000007945 */ /* 0x000fe20003800000 */
[----:B------:R-:W-:-:S03]  /*c560*/  MOV R8, RZ ;  /* 0x000000ff00087202 */ /* 0x000fc60000000f00 */
        /* <DEDUP_REMOVED lines=9> */
.L_x_108:
        /* <DEDUP_REMOVED lines=8> */
.L_x_85:
[----:B------:R-:W-:-:S04]  /*c680*/  LOP3.LUT P0, RZ, R6, 0x1f, RZ, 0xc0, !PT ;  /* 0x0000001f06ff7812 */ /* 0x000fc8000780c0ff */
[----:B------:R-:W-:-:S13]  /*c690*/  PLOP3.LUT P0, PT, P0, P2, PT, 0x2a, 0x0 ;  /* 0x000000000000781c */ /* 0x000fda0000704572 */
[----:B------:R-:W-:Y:S05]  /*c6a0*/  @P0 BRA `(.L_x_86) ;  /* 0x0000000000040947 */ /* 0x000fea0003800000 */
[----:B------:R-:W-:Y:S01]  /*c6b0*/  BPT.TRAP 0x1 ;  /* 0x000000040000795c */ /* 0x000fe20000300000 */
.L_x_86:
[C---:B------:R-:W-:Y:S01]  /*c6c0*/  IMAD R5, R0.reuse, 0xe000, R5 ;  /* 0x0000e00000057824 */ /* 0x040fe200078e0205 */
[----:B------:R-:W-:Y:S01]  /*c6d0*/  R2UR UR49, R3 ;  /* 0x00000000033172ca */ /* 0x000fe200000e0000 */
[----:B------:R-:W-:Y:S01]  /*c6e0*/  ULDC.64 UR4, c[0x0][0x198] ;  /* 0x0000660000047ab9 */ /* 0x000fe20000000a00 */
[----:B------:R-:W-:Y:S01]  /*c6f0*/  UMOV UR51, URZ ;  /* 0x0000003f00337c82 */ /* 0x000fe20008000000 */
[----:B------:R-:W-:Y:S01]  /*c700*/  UIADD3 UR4, UP0, UR4, 0x2f0, URZ ;  /* 0x000002f004047890 */ /* 0x000fe2000ff1e03f */
[----:B------:R-:W-:Y:S01]  /*c710*/  R2UR UR6, R5 ;  /* 0x00000000050672ca */ /* 0x000fe200000e0000 */
[----:B------:R-:W-:Y:S01]  /*c720*/  UMOV UR8, 0x0 ;  /* 0x0000000000087882 */ /* 0x000fe20000000000 */
[----:B------:R-:W-:Y:S01]  /*c730*/  UMOV UR9, 0x10000000 ;  /* 0x1000000000097882 */ /* 0x000fe20000000000 */
[----:B------:R-:W-:Y:S01]  /*c740*/  UIADD3.X UR5, URZ, UR5, URZ, UP0, !UPT ;  /* 0x000000053f057290 */ /* 0x000fe200087fe43f */
[----:B------:R-:W-:Y:S01]  /*c750*/  IADD3 R0, R0, 0x1, RZ ;  /* 0x0000000100007810 */ /* 0x000fe20007ffe0ff */
[----:B------:R-:W-:Y:S01]  /*c760*/  UMOV UR50, URZ ;  /* 0x0000003f00327c82 */ /* 0x000fe20008000000 */
[----:B------:R-:W-:Y:S01]  /*c770*/  UMOV UR52, UR60 ;  /* 0x0000003c00347c82 */ /* 0x000fe20008000000 */
[----:B------:R-:W-:Y:S01]  /*c780*/  UMOV UR53, UR61 ;  /* 0x0000003d00357c82 */ /* 0x000fe20008000000 */
[----:B------:R-:W-:Y:S01]  /*c790*/  UMOV UR42, 0x20 ;  /* 0x00000020002a7882 */ /* 0x000fe20000000000 */
[----:B------:R-:W-:Y:S01]  /*c7a0*/  UIADD3 UR49, UR49, 0x54000, URZ ;  /* 0x0005400031317890 */ /* 0x000fe2000fffe03f */
[----:B------:R-:W-:Y:S01]  /*c7b0*/  MOV R8, 0x1 ;  /* 0x0000000100087802 */ /* 0x000fe20000000f00 */
[----:B------:R-:W-:Y:S01]  /*c7c0*/  UMOV UR44, UR60 ;  /* 0x0000003c002c7c82 */ /* 0x000fe20008000000 */
[----:B------:R-:W-:Y:S01]  /*c7d0*/  UMOV UR45, UR61 ;  /* 0x0000003d002d7c82 */ /* 0x000fe20008000000 */
[----:B------:R-:W-:-:S02]  /*c7e0*/  UIADD3 UR48, UR6, 0xe000, URZ ;  /* 0x0000e00006307890 */ /* 0x000fc4000fffe03f */
[----:B------:R-:W-:Y:S02]  /*c7f0*/  UIADD3 UR40, UR6, 0x10000, URZ ;  /* 0x0001000006287890 */ /* 0x000fe4000fffe03f */
        /* <DEDUP_REMOVED lines=34> */
.L_x_83:
[----:B------:R-:W-:Y:S05]  /*ca20*/  BSYNC B0 ;  /* 0x0000000000007941 */ /* 0x000fea0003800000 */
.L_x_82:
[----:B------:R-:W-:-:S13]  /*ca30*/  ISETP.GE.AND P0, PT, R2, 0x81, PT ;  /* 0x000000810200780c */ /* 0x000fda0003f06270 */
[----:B------:R-:W-:Y:S05]  /*ca40*/  @!P0 EXIT ;  /* 0x000000000000894d */ /* 0x000fea0003800000 */
[----:B------:R-:W-:Y:S01]  /*ca50*/  IADD3 R2, R2, 0x7f, RZ ;  /* 0x0000007f02027810 */ /* 0x000fe20007ffe0ff */
[----:B------:R-:W-:Y:S01]  /*ca60*/  BSSY B0, `(.L_x_87) ;  /* 0x00000a7000007945 */ /* 0x000fe20003800000 */
[----:B------:R-:W-:Y:S02]  /*ca70*/  LOP3.LUT P0, RZ, R6, 0x1f, RZ, 0xc0, !PT ;  /* 0x0000001f06ff7812 */ /* 0x000fe4000780c0ff */
[----:B------:R-:W-:Y:S02]  /*ca80*/  SHF.R.S32.HI R3, RZ, 0x1f, R2 ;  /* 0x0000001fff037819 */ /* 0x000fe40000011402 */
[----:B------:R-:W-:Y:S02]  /*ca90*/  PLOP3.LUT P0, PT, P0, P2, PT, 0x2a, 0x0 ;  /* 0x000000000000781c */ /* 0x000fe40000704572 */
[----:B------:R-:W-:Y:S02]  /*caa0*/  LEA.HI R3, R3, R2, RZ, 0x7 ;  /* 0x0000000203037211 */ /* 0x000fe400078f38ff */
[----:B------:R-:W-:-:S02]  /*cab0*/  MOV R2, UR7 ;  /* 0x0000000700027c02 */ /* 0x000fc40008000f00 */
[----:B------:R-:W-:Y:S02]  /*cac0*/  SHF.R.S32.HI R3, RZ, 0x7, R3 ;  /* 0x00000007ff037819 */ /* 0x000fe40000011403 */
[----:B------:R-:W-:Y:S02]  /*cad0*/  LOP3.LUT R2, R2, 0x2, RZ, 0xfc, !PT ;  /* 0x0000000202027812 */ /* 0x000fe400078efcff */
[----:B------:R-:W-:Y:S02]  /*cae0*/  SHF.L.U32 R4, R3, 0x1, RZ ;  /* 0x0000000103047819 */ /* 0x000fe400000006ff */
[----:B------:R-:W-:-:S07]  /*caf0*/  MOV R3, 0x1 ;  /* 0x0000000100037802 */ /* 0x000fce0000000f00 */
.L_x_98:
[----:B------:R-:W-:Y:S04]  /*cb00*/  BSSY B1, `(.L_x_88) ;  /* 0x000004b000017945 */ /* 0x000fe80003800000 */
[----:B------:R-:W-:Y:S05]  /*cb10*/  @!P3 BRA `(.L_x_89) ;  /* 0x000000040024b947 */ /* 0x000fea0003800000 */
[----:B------:R-:W1:Y:S01]  /*cb20*/  S2R R6, SR_CgaCtaId ;  /* 0x0000000000067919 */ /* 0x000e620000008800 */
[----:B------:R-:W-:-:S04]  /*cb30*/  MOV R5, 0x400 ;  /* 0x0000040000057802 */ /* 0x000fc80000000f00 */
[----:B-1----:R-:W-:Y:S02]  /*cb40*/  LEA R7, R6, R5, 0x18 ;  /* 0x0000000506077211 */ /* 0x002fe400078ec0ff */
[----:B------:R-:W-:Y:S02]  /*cb50*/  SHF.L.U32 R5, R3, 0x1f, RZ ;  /* 0x0000001f03057819 */ /* 0x000fe400000006ff */
[----:B------:R-:W-:-:S04]  /*cb60*/  LEA R6, R0, R7, 0x3 ;  /* 0x0000000700067211 */ /* 0x000fc800078e18ff */
[----:B------:R-:W1:Y:S02]  /*cb70*/  SYNCS.PHASECHK.TRANS64.TRYWAIT P4, [R6+URZ+0x54028], R5 ;  /* 0x05402805060075a7 */ /* 0x000e64000808017f */
[----:B-1----:R-:W-:Y:S05]  /*cb80*/  @!P4 BRA `(.L_x_90) ;  /* 0x0000000c0058c947 */ /* 0x002fea0003800000 */
.L_x_109:
[----:B-1----:R-:W-:-:S04]  /*cb90*/  @P2 MOV R5, 0xe000 ;  /* 0x0000e00000052802 */ /* 0x002fc80000000f00 */
[----:B------:R1:W-:Y:S02]  /*cba0*/  @P2 SYNCS.ARRIVE.TRANS64 RZ, [R6+URZ+0x54000], R5 ;  /* 0x0540000506ff29a7 */ /* 0x0003e4000800003f */
[----:B-1----:R-:W-:-:S04]  /*cbb0*/  PRMT R5, R2, 0x9910, RZ ;  /* 0x0000991002057816 */ /* 0x002fc800000000ff */
[----:B------:R-:W-:-:S13]  /*cbc0*/  ISETP.NE.AND P4, PT, R5, 0x2, PT ;  /* 0x000000020500780c */ /* 0x000fda0003f85270 */
[----:B------:R-:W-:Y:S05]  /*cbd0*/  @P4 BRA `(.L_x_91) ;  /* 0x0000000000044947 */ /* 0x000fea0003800000 */
[----:B------:R-:W-:Y:S01]  /*cbe0*/  BPT.TRAP 0x1 ;  /* 0x000000040000795c */ /* 0x000fe20000300000 */
.L_x_91:
[----:B------:R-:W-:Y:S05]  /*cbf0*/  @P0 BRA `(.L_x_92) ;  /* 0x0000000000040947 */ /* 0x000fea0003800000 */
[----:B------:R-:W-:Y:S01]  /*cc00*/  BPT.TRAP 0x1 ;  /* 0x000000040000795c */ /* 0x000fe20000300000 */
.L_x_92:
[----:B------:R-:W-:Y:S01]  /*cc10*/  IMAD R7, R0, 0xe000, R7 ;  /* 0x0000e00000077824 */ /* 0x000fe200078e0207 */
[----:B------:R-:W-:Y:S01]  /*cc20*/  R2UR UR57, R6 ;  /* 0x00000000063972ca */ /* 0x000fe200000e0000 */
[----:B------:R-:W-:Y:S01]  /*cc30*/  ULDC.64 UR4, c[0x0][0x198] ;  /* 0x0000660000047ab9 */ /* 0x000fe20000000a00 */
[----:B------:R-:W-:Y:S01]  /*cc40*/  R2UR UR59, R8 ;  /* 0x00000000083b72ca */ /* 0x000fe200000e0000 */
[----:B------:R-:W-:Y:S01]  /*cc50*/  UIADD3 UR4, UP0, UR4, 0x1f0, URZ ;  /* 0x000001f004047890 */ /* 0x000fe2000ff1e03f */
[----:B------:R-:W-:Y:S01]  /*cc60*/  R2UR UR6, R7 ;  /* 0x00000000070672ca */ /* 0x000fe200000e0000 */
[----:B------:R-:W-:Y:S01]  /*cc70*/  UMOV UR8, 0x0 ;  /* 0x0000000000087882 */ /* 0x000fe20000000000 */
[----:B------:R-:W-:Y:S01]  /*cc80*/  UMOV UR9, 0x10000000 ;  /* 0x1000000000097882 */ /* 0x000fe20000000000 */
[----:B------:R-:W-:Y:S01]  /*cc90*/  UIADD3.X UR5, URZ, UR5, URZ, UP0, !UPT ;  /* 0x000000053f057290 */ /* 0x000fe200087fe43f */
[----:B------:R-:W-:Y:S01]  /*cca0*/  IADD3 R5, R0, 0x1, RZ ;  /* 0x0000000100057810 */ /* 0x000fe20007ffe0ff */
[----:B------:R-:W-:Y:S01]  /*ccb0*/  UMOV UR58, URZ ;  /* 0x0000003f003a7c82 */ /* 0x000fe20008000000 */
[----:B------:R-:W-:Y:S01]  /*ccc0*/  UMOV UR50, 0x20 ;  /* 0x0000002000327882 */ /* 0x000fe20000000000 */
[----:B------:R-:W-:Y:S01]  /*ccd0*/  UMOV UR52, UR60 ;  /* 0x0000003c00347c82 */ /* 0x000fe20008000000 */
[----:B------:R-:W-:Y:S01]  /*cce0*/  UMOV UR53, UR61 ;  /* 0x0000003d00357c82 */ /* 0x000fe20008000000 */
[----:B------:R-:W-:Y:S01]  /*ccf0*/  UIADD3 UR57, UR57, 0x54000, URZ ;  /* 0x0005400039397890 */ /* 0x000fe2000fffe03f */
[----:B------:R-:W-:Y:S01]  /*cd00*/  ISETP.NE.AND P4, PT, R5, 0x5, PT ;  /* 0x000000050500780c */ /* 0x000fe20003f85270 */
[----:B------:R-:W-:-:S02]  /*cd10*/  USHF.L.U32 UR59, UR59, 0x7, URZ ;  /* 0x000000073b3b7899 */ /* 0x000fc4000800063f */
[----:B------:R-:W-:Y:S01]  /*cd20*/  UIADD3 UR56, UR6, 0xe000, URZ ;  /* 0x0000e00006387890 */ /* 0x000fe2000fffe03f */
[----:B------:R-:W-:Y:S01]  /*cd30*/  SEL R0, RZ, 0x1, P4 ;  /* 0x00000001ff007807 */ /* 0x000fe20002000000 */
[----:B------:R-:W-:Y:S02]  /*cd40*/  UIADD3 UR48, UR6, 0x10000, URZ ;  /* 0x0001000006307890 */ /* 0x000fe4000fffe03f */
[----:B------:R-:W-:Y:S01]  /*cd50*/  UIADD3 UR16, UR6, 0x12000, URZ ;  /* 0x0001200006107890 */ /* 0x000fe2000fffe03f */
[----:B------:R-:W-:Y:S01]  /*cd60*/  LOP3.LUT R3, R3, R0, RZ, 0x3c, !PT ;  /* 0x0000000003037212 */ /* 0x000fe200078e3cff */
        /* <DEDUP_REMOVED lines=8> */
[----:B------:R-:W-:Y:S01]  /*cdf0*/  UIADD3 UR40, UR6, 0x14000, URZ ;  /* 0x0001400006287890 */ /* 0x000fe2000fffe03f */
[----:B------:R-:W-:Y:S01]  /*ce00*/  SEL R0, R5, RZ, P4 ;  /* 0x000000ff05007207 */ /* 0x000fe20002000000 */
[----:B------:R-:W-:-:S02]  /*ce10*/  UIADD3 UR32, UR6, 0x16000, URZ ;  /* 0x0001600006207890 */ /* 0x000fc4000fffe03f */
        /* <DEDUP_REMOVED lines=25> */
.L_x_89:
[----:B------:R-:W-:Y:S05]  /*cfb0*/  BSYNC B1 ;  /* 0x0000000000017941 */ /* 0x000fea0003800000 */
.L_x_88:
[----:B------:R-:W-:Y:S01]  /*cfc0*/  ISETP.LT.OR P4, PT, R4, 0x4, !P3 ;  /* 0x000000040400780c */ /* 0x000fe20005f81670 */
[----:B------:R-:W-:-:S12]  /*cfd0*/  BSSY B1, `(.L_x_93) ;  /* 0x000004c000017945 */ /* 0x000fd80003800000 */
[----:B------:R-:W-:Y:S05]  /*cfe0*/  @P4 BRA `(.L_x_94) ;  /* 0x0000000400284947 */ /* 0x000fea0003800000 */
[----:B------:R-:W1:Y:S01]  /*cff0*/  S2R R6, SR_CgaCtaId ;  /* 0x0000000000067919 */ /* 0x000e620000008800 */
[----:B------:R-:W-:Y:S02]  /*d000*/  MOV R5, 0x400 ;  /* 0x0000040000057802 */ /* 0x000fe40000000f00 */
[----:B------:R-:W-:Y:S02]  /*d010*/  SHF.L.U32 R7, R3, 0x1f, RZ ;  /* 0x0000001f03077819 */ /* 0x000fe400000006ff */
[----:B-1----:R-:W-:-:S04]  /*d020*/  LEA R5, R6, R5, 0x18 ;  /* 0x0000000506057211 */ /* 0x002fc800078ec0ff */
[----:B------:R-:W-:-:S04]  /*d030*/  LEA R6, R0, R5, 0x3 ;  /* 0x0000000500067211 */ /* 0x000fc800078e18ff */
[----:B------:R-:W1:Y:S02]  /*d040*/  SYNCS.PHASECHK.TRANS64.TRYWAIT P4, [R6+URZ+0x54028], R7 ;  /* 0x05402807060075a7 */ /* 0x000e64000808017f */
[----:B-1----:R-:W-:Y:S05]  /*d050*/  @!P4 BRA `(.L_x_95) ;  /* 0x000000080038c947 */ /* 0x002fea0003800000 */
.L_x_110:
[----:B-1----:R-:W-:-:S04]  /*d060*/  @P1 MOV R7, 0xe000 ;  /* 0x0000e00000071802 */ /* 0x002fc80000000f00 */
[----:B------:R1:W-:Y:S02]  /*d070*/  @P1 SYNCS.ARRIVE.TRANS64 RZ, [R6+URZ+0x54000], R7 ;  /* 0x0540000706ff19a7 */ /* 0x0003e4000800003f */
[----:B-1----:R-:W-:-:S04]  /*d080*/  PRMT R7, R2, 0x9910, RZ ;  /* 0x0000991002077816 */ /* 0x002fc800000000ff */
[----:B------:R-:W-:-:S13]  /*d090*/  ISETP.NE.AND P4, PT, R7, 0x2, PT ;  /* 0x000000020700780c */ /* 0x000fda0003f85270 */
[----:B------:R-:W-:Y:S05]  /*d0a0*/  @P4 BRA `(.L_x_96) ;  /* 0x0000000000044947 */ /* 0x000fea0003800000 */
[----:B------:R-:W-:Y:S01]  /*d0b0*/  BPT.TRAP 0x1 ;  /* 0x000000040000795c */ /* 0x000fe20000300000 */
.L_x_96:
[----:B------:R-:W-:Y:S05]  /*d0c0*/  @P0 BRA `(.L_x_97) ;  /* 0x0000000000040947 */ /* 0x000fea0003800000 */
[----:B------:R-:W-:Y:S01]  /*d0d0*/  BPT.TRAP 0x1 ;  /* 0x000000040000795c */ /* 0x000fe20000300000 */
.L_x_97:
        /* <DEDUP_REMOVED lines=16> */
[----:B------:R-:W-:Y:S01]  /*d1e0*/  USHF.L.U32 UR59, UR59, 0x7, URZ ;  /* 0x000000073b3b7899 */ /* 0x000fe2000800063f */
[----:B------:R-:W-:Y:S01]  /*d1f0*/  IADD3 R8, R8, 0x1, RZ ;  /* 0x0000000108087810 */ /* 0x000fe20007ffe0ff */
[----:B------:R-:W-:Y:S01]  /*d200*/  UIADD3 UR56, UR6, 0xe000, URZ ;  /* 0x0000e00006387890 */ /* 0x000fe2000fffe03f */
[----:B------:R-:W-:Y:S01]  /*d210*/  SEL R6, RZ, 0x1, P4 ;  /* 0x00000001ff067807 */ /* 0x000fe20002000000 */
[----:B------:R-:W-:Y:S01]  /*d220*/  UIADD3 UR48, UR6, 0x10000, URZ ;  /* 0x0001000006307890 */ /* 0x000fe2000fffe03f */
[----:B------:R-:W-:Y:S01]  /*d230*/  SEL R0, R0, RZ, P4 ;  /* 0x000000ff00007207 */ /* 0x000fe20002000000 */
        /* <DEDUP_REMOVED lines=37> */
.L_x_94:
[----:B------:R-:W-:Y:S05]  /*d490*/  BSYNC B1 ;  /* 0x0000000000017941 */ /* 0x000fea0003800000 */
.L_x_93:
[C---:B------:R-:W-:Y:S02]  /*d4a0*/  ISETP.GT.AND P4, PT, R4.reuse, 0x4, PT ;  /* 0x000000040400780c */ /* 0x040fe40003f84270 */
[----:B------:R-:W-:-:S11]  /*d4b0*/  IADD3 R4, R4, -0x2, RZ ;  /* 0xfffffffe04047810 */ /* 0x000fd60007ffe0ff */
[----:B------:R-:W-:Y:S05]  /*d4c0*/  @P4 BRA `(.L_x_98) ;  /* 0xfffffff4008c4947 */ /* 0x000fea000383ffff */
[----:B------:R-:W-:Y:S05]  /*d4d0*/  BSYNC B0 ;  /* 0x0000000000007941 */ /* 0x000fea0003800000 */
.L_x_87:
[----:B------:R-:W-:Y:S05]  /*d4e0*/  EXIT ;  /* 0x000000000000794d */ /* 0x000fea0003800000 */
.L_x_15:
[----:B-1----:R-:W-:-:S04]  /*d4f0*/  MOV R3, UR6 ;  /* 0x0000000600037c02 */ /* 0x002fc80008000f00 */
[----:B------:R1:W2:Y:S03]  /*d500*/  SYNCS.PHASECHK.TRANS64.TRYWAIT P1, [R3+URZ+0x54050], R0 ;  /* 0x05405000030075a7 */ /* 0x0002a6000802017f */
[----:B--2---:R-:W-:Y:S05]  /*d510*/  @!P1 NANOSLEEP.SYNCS 0x989680 ;  /* 0x009896800000995d */ /* 0x004fea0003900000 */
[----:B------:R-:W2:Y:S02]  /*d520*/  @!P1 SYNCS.PHASECHK.TRANS64 P1, [R3+URZ+0x54050], R0 ;  /* 0x05405000030095a7 */ /* 0x000ea4000802007f */
[----:B--2---:R-:W-:Y:S05]  /*d530*/  @!P1 BRA `(.L_x_15) ;  /* 0xfffffffc00ec9947 */ /* 0x004fea000383ffff */
[----:B------:R-:W-:Y:S05]  /*d540*/  BRA `(.L_x_99) ;  /* 0xffffff3800547947 */ /* 0x000fea000383ffff */
.L_x_17:
[----:B------:R-:W-:-:S13]  /*d550*/  R2UR UR4, R16 ;  /* 0x00000000100472ca */ /* 0x000fda00000e0000 */
[----:B-1----:R-:W-:-:S04]  /*d560*/  MOV R0, UR4 ;  /* 0x0000000400007c02 */ /* 0x002fc80008000f00 */
[----:B------:R1:W2:Y:S03]  /*d570*/  SYNCS.PHASECHK.TRANS64.TRYWAIT P1, [R0+URZ+0x54000], R9 ;  /* 0x05400009000075a7 */ /* 0x0002a6000802017f */
[----:B--2---:R-:W-:Y:S05]  /*d580*/  @!P1 NANOSLEEP.SYNCS 0x989680 ;  /* 0x009896800000995d */ /* 0x004fea0003900000 */
[----:B------:R-:W2:Y:S02]  /*d590*/  @!P1 SYNCS.PHASECHK.TRANS64 P1, [R0+URZ+0x54000], R9 ;  /* 0x05400009000095a7 */ /* 0x000ea4000802007f */
[----:B--2---:R-:W-:Y:S05]  /*d5a0*/  @!P1 BRA `(.L_x_17) ;  /* 0xfffffffc00e89947 */ /* 0x004fea000383ffff */
[----:B------:R-:W-:Y:S05]  /*d5b0*/  BRA `(.L_x_100) ;  /* 0xffffff3800587947 */ /* 0x000fea000383ffff */
.L_x_18:
[----:B-1----:R-:W-:-:S04]  /*d5c0*/  MOV R3, UR4 ;  /* 0x0000000400037c02 */ /* 0x002fc80008000f00 */
[----:B------:R1:W2:Y:S03]  /*d5d0*/  SYNCS.PHASECHK.TRANS64.TRYWAIT P1, [R3+URZ], R0 ;  /* 0x00000000030075a7 */ /* 0x0002a6000802017f */
[----:B--2---:R-:W-:Y:S05]  /*d5e0*/  @!P1 NANOSLEEP.SYNCS 0x989680 ;  /* 0x009896800000995d */ /* 0x004fea0003900000 */
[----:B------:R-:W2:Y:S02]  /*d5f0*/  @!P1 SYNCS.PHASECHK.TRANS64 P1, [R3+URZ], R0 ;  /* 0x00000000030095a7 */ /* 0x000ea4000802007f */
[----:B--2---:R-:W-:Y:S05]  /*d600*/  @!P1 BRA `(.L_x_18) ;  /* 0xfffffffc00ec9947 */ /* 0x004fea000383ffff */
[----:B------:R-:W-:Y:S05]  /*d610*/  BRA `(.L_x_101) ;  /* 0xffffff3800607947 */ /* 0x000fea000383ffff */
.L_x_20:
[----:B------:R-:W-:-:S13]  /*d620*/  R2UR UR6, R16 ;  /* 0x00000000100672ca */ /* 0x000fda00000e0000 */
[----:B-1----:R-:W-:-:S04]  /*d630*/  MOV R12, UR6 ;  /* 0x00000006000c7c02 */ /* 0x002fc80008000f00 */
[----:B------:R1:W2:Y:S03]  /*d640*/  SYNCS.PHASECHK.TRANS64.TRYWAIT P1, [R12+URZ+0x54008], R9 ;  /* 0x054008090c0075a7 */ /* 0x0002a6000802017f */
[----:B--2---:R-:W-:Y:S05]  /*d650*/  @!P1 NANOSLEEP.SYNCS 0x989680 ;  /* 0x009896800000995d */ /* 0x004fea0003900000 */
[----:B------:R-:W2:Y:S02]  /*d660*/  @!P1 SYNCS.PHASECHK.TRANS64 P1, [R12+URZ+0x54008], R9 ;  /* 0x054008090c0095a7 */ /* 0x000ea4000802007f */
[----:B--2---:R-:W-:Y:S05]  /*d670*/  @!P1 BRA `(.L_x_20) ;  /* 0xfffffffc00e89947 */ /* 0x004fea000383ffff */
[----:B------:R-:W-:Y:S05]  /*d680*/  BRA `(.L_x_102) ;  /* 0xffffff6000d07947 */ /* 0x000fea000383ffff */
.L_x_25:
[----:B-1----:R-:W-:-:S04]  /*d690*/  MOV R15, UR6 ;  /* 0x00000006000f7c02 */ /* 0x002fc80008000f00 */
[----:B------:R1:W2:Y:S03]  /*d6a0*/  SYNCS.PHASECHK.TRANS64.TRYWAIT P2, [R15+URZ+0x54000], R0 ;  /* 0x054000000f0075a7 */ /* 0x0002a6000804017f */
[----:B--2---:R-:W-:Y:S05]  /*d6b0*/  @!P2 NANOSLEEP.SYNCS 0x989680 ;  /* 0x009896800000a95d */ /* 0x004fea0003900000 */
[----:B------:R-:W2:Y:S02]  /*d6c0*/  @!P2 SYNCS.PHASECHK.TRANS64 P2, [R15+URZ+0x54000], R0 ;  /* 0x054000000f00a5a7 */ /* 0x000ea4000804007f */
[----:B--2---:R-:W-:Y:S05]  /*d6d0*/  @!P2 BRA `(.L_x_25) ;  /* 0xfffffffc00eca947 */ /* 0x004fea000383ffff */
[----:B------:R-:W-:Y:S05]  /*d6e0*/  BRA `(.L_x_103) ;  /* 0xffffff7400e07947 */ /* 0x000fea000383ffff */
.L_x_29:
[----:B-1----:R-:W-:-:S04]  /*d6f0*/  MOV R12, UR7 ;  /* 0x00000007000c7c02 */ /* 0x002fc80008000f00 */
[----:B------:R1:W2:Y:S03]  /*d700*/  SYNCS.PHASECHK.TRANS64.TRYWAIT P2, [R12+URZ+0x54000], R71 ;  /* 0x054000470c0075a7 */ /* 0x0002a6000804017f */
[----:B--2---:R-:W-:Y:S05]  /*d710*/  @!P2 NANOSLEEP.SYNCS 0x989680 ;  /* 0x009896800000a95d */ /* 0x004fea0003900000 */
[----:B------:R-:W2:Y:S02]  /*d720*/  @!P2 SYNCS.PHASECHK.TRANS64 P2, [R12+URZ+0x54000], R71 ;  /* 0x054000470c00a5a7 */ /* 0x000ea4000804007f */
[----:B--2---:R-:W-:Y:S05]  /*d730*/  @!P2 BRA `(.L_x_29) ;  /* 0xfffffffc00eca947 */ /* 0x004fea000383ffff */
[----:B------:R-:W-:Y:S05]  /*d740*/  BRA `(.L_x_28) ;  /* 0xffffffa000c87947 */ /* 0x000fea000383ffff */
.L_x_45:
[----:B-1----:R-:W-:-:S04]  /*d750*/  MOV R7, UR4 ;  /* 0x0000000400077c02 */ /* 0x002fc80008000f00 */
[----:B------:R1:W2:Y:S03]  /*d760*/  SYNCS.PHASECHK.TRANS64.TRYWAIT P0, [R7+URZ+0x54098], R0 ;  /* 0x05409800070075a7 */ /* 0x0002a6000800017f */
[----:B--2---:R-:W-:Y:S05]  /*d770*/  @!P0 NANOSLEEP.SYNCS 0x989680 ;  /* 0x009896800000895d */ /* 0x004fea0003900000 */
[----:B------:R-:W2:Y:S02]  /*d780*/  @!P0 SYNCS.PHASECHK.TRANS64 P0, [R7+URZ+0x54098], R0 ;  /* 0x05409800070085a7 */ /* 0x000ea4000800007f */
[----:B--2---:R-:W-:Y:S05]  /*d790*/  @!P0 BRA `(.L_x_45) ;  /* 0xfffffffc00ec8947 */ /* 0x004fea000383ffff */
[----:B------:R-:W-:Y:S05]  /*d7a0*/  BRA `(.L_x_104) ;  /* 0xffffffc0006c7947 */ /* 0x000fea000383ffff */
.L_x_69:
[----:B--2---:R2:W4:Y:S02]  /*d7b0*/  SYNCS.PHASECHK.TRANS64.TRYWAIT P0, [R3+URZ+0x54060], R2 ;  /* 0x05406002030075a7 */ /* 0x004524000800017f */
[----:B----4-:R-:W-:Y:S05]  /*d7c0*/  @!P0 NANOSLEEP.SYNCS 0x989680 ;  /* 0x009896800000895d */ /* 0x010fea0003900000 */
[----:B------:R-:W4:Y:S02]  /*d7d0*/  @!P0 SYNCS.PHASECHK.TRANS64 P0, [R3+URZ+0x54060], R2 ;  /* 0x05406002030085a7 */ /* 0x000f24000800007f */
[----:B----4-:R-:W-:Y:S05]  /*d7e0*/  @!P0 BRA `(.L_x_69) ;  /* 0xfffffffc00f08947 */ /* 0x010fea000383ffff */
[----:B------:R-:W-:Y:S05]  /*d7f0*/  BRA `(.L_x_105) ;  /* 0xffffffe0000c7947 */ /* 0x000fea000383ffff */
.L_x_74:
[----:B-1----:R1:W2:Y:S02]  /*d800*/  SYNCS.PHASECHK.TRANS64.TRYWAIT P0, [R5+URZ+0x54028], R0 ;  /* 0x05402800050075a7 */ /* 0x0022a4000800017f */
[----:B--2---:R-:W-:Y:S05]  /*d810*/  @!P0 NANOSLEEP.SYNCS 0x989680 ;  /* 0x009896800000895d */ /* 0x004fea0003900000 */
[----:B------:R-:W2:Y:S02]  /*d820*/  @!P0 SYNCS.PHASECHK.TRANS64 P0, [R5+URZ+0x54028], R0 ;  /* 0x05402800050085a7 */ /* 0x000ea4000800007f */
[----:B--2---:R-:W-:Y:S05]  /*d830*/  @!P0 BRA `(.L_x_74) ;  /* 0xfffffffc00f08947 */ /* 0x004fea000383ffff */
[----:B------:R-:W-:Y:S05]  /*d840*/  BRA `(.L_x_106) ;  /* 0xffffffe400107947 */ /* 0x000fea000383ffff */
.L_x_79:
[----:B-1----:R1:W2:Y:S02]  /*d850*/  SYNCS.PHASECHK.TRANS64.TRYWAIT P0, [R4+URZ+0x54060], R5 ;  /* 0x05406005040075a7 */ /* 0x0022a4000800017f */
[----:B--2---:R-:W-:Y:S05]  /*d860*/  @!P0 NANOSLEEP.SYNCS 0x989680 ;  /* 0x009896800000895d */ /* 0x004fea0003900000 */
[----:B------:R-:W2:Y:S02]  /*d870*/  @!P0 SYNCS.PHASECHK.TRANS64 P0, [R4+URZ+0x54060], R5 ;  /* 0x05406005040085a7 */ /* 0x000ea4000800007f */
[----:B--2---:R-:W-:Y:S05]  /*d880*/  @!P0 BRA `(.L_x_79) ;  /* 0xfffffffc00f08947 */ /* 0x004fea000383ffff */
[----:B------:R-:W-:Y:S05]  /*d890*/  BRA `(.L_x_107) ;  /* 0xffffffe800247947 */ /* 0x000fea000383ffff */
.L_x_84:
[----:B-1----:R1:W2:Y:S02]  /*d8a0*/  SYNCS.PHASECHK.TRANS64.TRYWAIT P0, [R3+URZ+0x54028], R4 ;  /* 0x05402804030075a7 */ /* 0x0022a4000800017f */
[----:B--2---:R-:W-:Y:S05]  /*d8b0*/  @!P0 NANOSLEEP.SYNCS 0x989680 ;  /* 0x009896800000895d */ /* 0x004fea0003900000 */
[----:B------:R-:W2:Y:S02]  /*d8c0*/  @!P0 SYNCS.PHASECHK.TRANS64 P0, [R3+URZ+0x54028], R4 ;  /* 0x05402804030085a7 */ /* 0x000ea4000800007f */
[----:B--2---:R-:W-:Y:S05]  /*d8d0*/  @!P0 BRA `(.L_x_84) ;  /* 0xfffffffc00f08947 */ /* 0x004fea000383ffff */
[----:B------:R-:W-:Y:S05]  /*d8e0*/  BRA `(.L_x_108) ;  /* 0xffffffec00447947 */ /* 0x000fea000383ffff */
.L_x_90:
[----:B-1----:R1:W2:Y:S02]  /*d8f0*/  SYNCS.PHASECHK.TRANS64.TRYWAIT P4, [R6+URZ+0x54028], R5 ;  /* 0x05402805060075a7 */ /* 0x0022a4000808017f */
[----:B--2---:R-:W-:Y:S05]  /*d900*/  @!P4 NANOSLEEP.SYNCS 0x989680 ;  /* 0x009896800000c95d */ /* 0x004fea0003900000 */
[----:B------:R-:W2:Y:S02]  /*d910*/  @!P4 SYNCS.PHASECHK.TRANS64 P4, [R6+URZ+0x54028], R5 ;  /* 0x054028050600c5a7 */ /* 0x000ea4000808007f */
[----:B--2---:R-:W-:Y:S05]  /*d920*/  @!P4 BRA `(.L_x_90) ;  /* 0xfffffffc00f0c947 */ /* 0x004fea000383ffff */
[----:B------:R-:W-:Y:S05]  /*d930*/  BRA `(.L_x_109) ;  /* 0xfffffff000947947 */ /* 0x000fea000383ffff */
.L_x_95:
[----:B-1----:R1:W2:Y:S02]  /*d940*/  SYNCS.PHASECHK.TRANS64.TRYWAIT P4, [R6+URZ+0x54028], R7 ;  /* 0x05402807060075a7 */ /* 0x0022a4000808017f */
[----:B--2---:R-:W-:Y:S05]  /*d950*/  @!P4 NANOSLEEP.SYNCS 0x989680 ;  /* 0x009896800000c95d */ /* 0x004fea0003900000 */
[----:B------:R-:W2:Y:S02]  /*d960*/  @!P4 SYNCS.PHASECHK.TRANS64 P4, [R6+URZ+0x54028], R7 ;  /* 0x054028070600c5a7 */ /* 0x000ea4000808007f */
[----:B--2---:R-:W-:Y:S05]  /*d970*/  @!P4 BRA `(.L_x_95) ;  /* 0xfffffffc00f0c947 */ /* 0x004fea000383ffff */
[----:B------:R-:W-:Y:S05]  /*d980*/  BRA `(.L_x_110) ;  /* 0xfffffff400b47947 */ /* 0x000fea000383ffff */
        .weak           $__internal_0_$__cuda_sm20_rcp_rn_f32_slowpath
        .type           $__internal_0_$__cuda_sm20_rcp_rn_f32_slowpath,@function
        .size           $__internal_0_$__cuda_sm20_rcp_rn_f32_slowpath,(.L_x_116 - $__internal_0_$__cuda_sm20_rcp_rn_f32_slowpath)
$__internal_0_$__cuda_sm20_rcp_rn_f32_slowpath:
[----:B------:R-:W-:Y:S01]  /*d990*/  SHF.L.U32 R3, R4, 0x1, RZ ;  /* 0x0000000104037819 */ /* 0x000fe200000006ff */
[----:B------:R-:W-:Y:S03]  /*d9a0*/  BSSY B2, `(.L_x_111) ;  /* 0x0000030000027945 */ /* 0x000fe60003800000 */
[----:B------:R-:W-:-:S04]  /*d9b0*/  SHF.R.U32.HI R20, RZ, 0x18, R3 ;  /* 0x00000018ff147819 */ /* 0x000fc80000011603 */
[----:B------:R-:W-:-:S13]  /*d9c0*/  ISETP.NE.U32.AND P0, PT, R20, RZ, PT ;  /* 0x000000ff1400720c */ /* 0x000fda0003f05070 */
[----:B------:R-:W-:Y:S05]  /*d9d0*/  @P0 BRA `(.L_x_112) ;  /* 0x0000000000280947 */ /* 0x000fea0003800000 */
[----:B------:R-:W-:-:S04]  /*d9e0*/  SHF.L.U32 R3, R4, 0x1, RZ ;  /* 0x0000000104037819 */ /* 0x000fc800000006ff */
[----:B------:R-:W-:-:S13]  /*d9f0*/  ISETP.NE.AND P0, PT, R3, RZ, PT ;  /* 0x000000ff0300720c */ /* 0x000fda0003f05270 */
[----:B------:R-:W-:Y:S01]  /*da00*/  @P0 FFMA R9, R4, 1.84467440737095516160e+19, RZ ;  /* 0x5f80000004090823 */ /* 0x000fe200000000ff */
[----:B------:R-:W-:Y:S08]  /*da10*/  @!P0 MUFU.RCP R8, R4 ;  /* 0x0000000400088308 */ /* 0x000ff00000001000 */
[----:B------:R-:W1:Y:S02]  /*da20*/  @P0 MUFU.RCP R14, R9 ;  /* 0x00000009000e0308 */ /* 0x000e640000001000 */
[----:B-1----:R-:W-:-:S04]  /*da30*/  @P0 FFMA R3, R9, R14, -1 ;  /* 0xbf80000009030423 */ /* 0x002fc8000000000e */
[----:B------:R-:W-:-:S04]  /*da40*/  @P0 FADD.FTZ R3, -R3, -RZ ;  /* 0x800000ff03030221 */ /* 0x000fc80000010100 */
[----:B------:R-:W-:-:S04]  /*da50*/  @P0 FFMA R3, R14, R3, R14 ;  /* 0x000000030e030223 */ /* 0x000fc8000000000e */
[----:B------:R-:W-:Y:S01]  /*da60*/  @P0 FFMA R8, R3, 1.84467440737095516160e+19, RZ ;  /* 0x5f80000003080823 */ /* 0x000fe200000000ff */
[----:B------:R-:W-:Y:S06]  /*da70*/  BRA `(.L_x_113) ;  /* 0x0000000000887947 */ /* 0x000fec0003800000 */
.L_x_112:
[----:B------:R-:W-:-:S04]  /*da80*/  IADD3 R22, R20, -0xfd, RZ ;  /* 0xffffff0314167810 */ /* 0x000fc80007ffe0ff */
[----:B------:R-:W-:-:S13]  /*da90*/  ISETP.GT.U32.AND P0, PT, R22, 0x1, PT ;  /* 0x000000011600780c */ /* 0x000fda0003f04070 */
[----:B------:R-:W-:Y:S05]  /*daa0*/  @P0 BRA `(.L_x_114) ;  /* 0x0000000000780947 */ /* 0x000fea0003800000 */
[----:B------:R-:W-:Y:S02]  /*dab0*/  LOP3.LUT R3, R4, 0x7fffff, RZ, 0xc0, !PT ;  /* 0x007fffff04037812 */ /* 0x000fe400078ec0ff */
[----:B------:R-:W-:Y:S02]  /*dac0*/  MOV R15, 0x3 ;  /* 0x00000003000f7802 */ /* 0x000fe40000000f00 */
[----:B------:R-:W-:Y:S02]  /*dad0*/  LOP3.LUT R3, R3, 0x3f800000, RZ, 0xfc, !PT ;  /* 0x3f80000003037812 */ /* 0x000fe400078efcff */
[----:B------:R-:W-:Y:S02]  /*dae0*/  SHF.L.U32 R15, R15, R22, RZ ;  /* 0x000000160f0f7219 */ /* 0x000fe400000006ff */
[----:B------:R-:W1:Y:S02]  /*daf0*/  MUFU.RCP R8, R3 ;  /* 0x0000000300087308 */ /* 0x000e640000001000 */
[----:B-1----:R-:W-:-:S04]  /*db00*/  FFMA R9, R3, R8, -1 ;  /* 0xbf80000003097423 */ /* 0x002fc80000000008 */
[----:B------:R-:W-:-:S04]  /*db10*/  FADD.FTZ R9, -R9, -RZ ;  /* 0x800000ff09097221 */ /* 0x000fc80000010100 */
[CCC-:B------:R-:W-:Y:S01]  /*db20*/  FFMA.RM R13, R8.reuse, R9.reuse, R8.reuse ;  /* 0x00000009080d7223 */ /* 0x1c0fe20000004008 */
[----:B------:R-:W-:-:S04]  /*db30*/  FFMA.RP R14, R8, R9, R8 ;  /* 0x00000009080e7223 */ /* 0x000fc80000008008 */
[C---:B------:R-:W-:Y:S02]  /*db40*/  LOP3.LUT R8, R13.reuse, 0x7fffff, RZ, 0xc0, !PT ;  /* 0x007fffff0d087812 */ /* 0x040fe400078ec0ff */
[----:B------:R-:W-:Y:S02]  /*db50*/  FSETP.NEU.FTZ.AND P0, PT, R13, R14, PT ;  /* 0x0000000e0d00720b */ /* 0x000fe40003f1d000 */
[----:B------:R-:W-:Y:S02]  /*db60*/  LOP3.LUT R8, R8, 0x800000, RZ, 0xfc, !PT ;  /* 0x0080000008087812 */ /* 0x000fe400078efcff */
[----:B------:R-:W-:Y:S02]  /*db70*/  SEL R9, RZ, 0xffffffff, !P0 ;  /* 0xffffffffff097807 */ /* 0x000fe40004000000 */
[----:B------:R-:W-:Y:S02]  /*db80*/  LOP3.LUT R15, R15, R8, RZ, 0xc0, !PT ;  /* 0x000000080f0f7212 */ /* 0x000fe400078ec0ff */
[----:B------:R-:W-:-:S02]  /*db90*/  IADD3 R9, -R9, RZ, RZ ;  /* 0x000000ff09097210 */ /* 0x000fc40007ffe1ff */
[-C--:B------:R-:W-:Y:S02]  /*dba0*/  SHF.R.U32.HI R15, RZ, R22.reuse, R15 ;  /* 0x00000016ff0f7219 */ /* 0x080fe4000001160f */
[----:B------:R-:W-:Y:S02]  /*dbb0*/  LOP3.LUT P1, RZ, R9, R22, R8, 0xf8, !PT ;  /* 0x0000001609ff7212 */ /* 0x000fe4000782f808 */
[C---:B------:R-:W-:Y:S02]  /*dbc0*/  LOP3.LUT P0, RZ, R15.reuse, 0x1, RZ, 0xc0, !PT ;  /* 0x000000010fff7812 */ /* 0x040fe4000780c0ff */
[----:B------:R-:W-:-:S04]  /*dbd0*/  LOP3.LUT P2, RZ, R15, 0x2, RZ, 0xc0, !PT ;  /* 0x000000020fff7812 */ /* 0x000fc8000784c0ff */
[----:B------:R-:W-:Y:S02]  /*dbe0*/  PLOP3.LUT P0, PT, P0, P1, P2, 0xe0, 0x0 ;  /* 0x000000000000781c */ /* 0x000fe40000703c20 */
[----:B------:R-:W-:Y:S02]  /*dbf0*/  LOP3.LUT P1, RZ, R4, 0x7fffff, RZ, 0xc0, !PT ;  /* 0x007fffff04ff7812 */ /* 0x000fe4000782c0ff */
[----:B------:R-:W-:-:S04]  /*dc00*/  SEL R3, RZ, 0x1, !P0 ;  /* 0x00000001ff037807 */ /* 0x000fc80004000000 */
[----:B------:R-:W-:-:S04]  /*dc10*/  IADD3 R3, -R3, RZ, RZ ;  /* 0x000000ff03037210 */ /* 0x000fc80007ffe1ff */
[----:B------:R-:W-:Y:S02]  /*dc20*/  ISETP.GE.AND P0, PT, R3, RZ, PT ;  /* 0x000000ff0300720c */ /* 0x000fe40003f06270 */
[----:B------:R-:W-:-:S04]  /*dc30*/  IADD3 R3, R20, -0xfc, RZ ;  /* 0xffffff0414037810 */ /* 0x000fc80007ffe0ff */
[----:B------:R-:W-:-:S07]  /*dc40*/  SHF.R.U32.HI R3, RZ, R3, R8 ;  /* 0x00000003ff037219 */ /* 0x000fce0000011608 */
[----:B------:R-:W-:-:S04]  /*dc50*/  @!P0 IADD3 R3, R3, 0x1, RZ ;  /* 0x0000000103038810 */ /* 0x000fc80007ffe0ff */
[----:B------:R-:W-:-:S04]  /*dc60*/  @!P1 SHF.L.U32 R3, R3, 0x1, RZ ;  /* 0x0000000103039819 */ /* 0x000fc800000006ff */
[----:B------:R-:W-:Y:S01]  /*dc70*/  LOP3.LUT R8, R3, 0x80000000, R4, 0xf8, !PT ;  /* 0x8000000003087812 */ /* 0x000fe200078ef804 */
[----:B------:R-:W-:Y:S06]  /*dc80*/  BRA `(.L_x_113) ;  /* 0x0000000000047947 */ /* 0x000fec0003800000 */
.L_x_114:
[----:B------:R1:W2:Y:S02]  /*dc90*/  MUFU.RCP R8, R4 ;  /* 0x0000000400087308 */ /* 0x0002a40000001000 */
.L_x_113:
[----:B------:R-:W-:Y:S05]  /*dca0*/  BSYNC B2 ;  /* 0x0000000000027941 */ /* 0x000fea0003800000 */
.L_x_111:
[----:B--2---:R-:W-:Y:S02]  /*dcb0*/  MOV R3, R8 ;  /* 0x0000000800037202 */ /* 0x004fe40000000f00 */
[----:B------:R-:W-:Y:S02]  /*dcc0*/  MOV R8, R17 ;  /* 0x0000001100087202 */ /* 0x000fe40000000f00 */
[----:B------:R-:W-:-:S04]  /*dcd0*/  MOV R9, 0x0 ;  /* 0x0000000000097802 */ /* 0x000fc80000000f00 */
[----:B-1----:R-:W-:Y:S05]  /*dce0*/  RET.REL.NODEC R8 `(_ZN7cutlass13device_kernelINS_4fmha6kernel28FmhaKernelTmaWarpSpecializedINS1_10collective30FmhaMainloopTmaWarpSpecializedINS_10bfloat16_tEffN4cute5tupleIJNS7_1CILi128EEESA_NS9_ILi224EEEEEENS8_IJiNS9_ILi1EEENS8_IJiiEEEEEESF_SF_NS4_13DefaultFusionEJEEENS4_15FmhaFwdEpilogueIS6_fNS8_IJNS9_ILi64EEESB_SA_EEEEENS2_23IndividualTileSchedulerEJEEEEEvNT_6ParamsE) ;  /* 0xffffff2008c47950 */ /* 0x002fea0003c3ffff */
.L_x_115:
[----:B------:R-:W-:-:S00]  /*dcf0*/  BRA `(.L_x_115) ;  /* 0xfffffffc00fc7947 */ /* 0x000fc0000383ffff */
[----:B------:R-:W-:-:S00]  /*dd00*/  NOP ;  /* 0x0000000000007918 */ /* 0x000fc00000000000 */
[----:B------:R-:W-:-:S00]  /*dd10*/  NOP ;  /* 0x0000000000007918 */ /* 0x000fc00000000000 */
[----:B------:R-:W-:-:S00]  /*dd20*/  NOP ;  /* 0x0000000000007918 */ /* 0x000fc00000000000 */
[----:B------:R-:W-:-:S00]  /*dd30*/  NOP ;  /* 0x0000000000007918 */ /* 0x000fc00000000000 */
[----:B------:R-:W-:-:S00]  /*dd40*/  NOP ;  /* 0x0000000000007918 */ /* 0x000fc00000000000 */
[----:B------:R-:W-:-:S00]  /*dd50*/  NOP ;  /* 0x0000000000007918 */ /* 0x000fc00000000000 */
[----:B------:R-:W-:-:S00]  /*dd60*/  NOP ;  /* 0x0000000000007918 */ /* 0x000fc00000000000 */
[----:B------:R-:W-:-:S00]  /*dd70*/  NOP ;  /* 0x0000000000007918 */ /* 0x000fc00000000000 */
.L_x_116:


//--------------------- .nv.global.init           --------------------------
	.section	.nv.global.init,"aw",@progbits
.nv.global.init:
	.type		$str$24,@object
	.size		$str$24,($str$25 - $str$24)
$str$24:
        /*0000*/ 	.byte	0x28, 0x61, 0x64, 0x64, 0x72, 0x65, 0x73, 0x73, 0x20, 0x26, 0x20, 0x6d, 0x61, 0x73, 0x6b, 0x29
        /*0010*/ 	.byte	0x20, 0x3d, 0x3d, 0x20, 0x30, 0x00
	.type		$str$25,@object
	.size		$str$25,(__unnamed_1 - $str$25)
$str$25:
        /*0016*/ 	.byte	0x2f, 0x74, 0x6d, 0x70, 0x2f, 0x63, 0x75, 0x74, 0x6c, 0x61, 0x73, 0x73, 0x5f, 0x73, 0x77, 0x65
        /*0026*/ 	.byte	0x65, 0x70, 0x5f, 0x73, 0x72, 0x63, 0x2f, 0x69, 0x6e, 0x63, 0x6c, 0x75, 0x64, 0x65, 0x2f, 0x63
        /*0036*/ 	.byte	0x75, 0x74, 0x65, 0x2f, 0x70, 0x6f, 0x69, 0x6e, 0x74, 0x65, 0x72, 0x5f, 0x66, 0x6c, 0x61, 0x67
        /*0046*/ 	.byte	0x67, 0x65, 0x64, 0x2e, 0x68, 0x70, 0x70, 0x00
	.type		__unnamed_1,@object
	.size		__unnamed_1,(__unnamed_2 - __unnamed_1)
__unnamed_1:
        /*004e*/ 	.byte	0x61, 0x75, 0x74, 0x6f, 0x20, 0x63, 0x75, 0x74, 0x65, 0x3a, 0x3a, 0x61, 0x73, 0x5f, 0x70, 0x6f
        /* <DEDUP_REMOVED lines=27> */
        /*020e*/ 	.byte	0x32, 0x30, 0x34, 0x38, 0x3e, 0x3e, 0x3e, 0x3e, 0x3e, 0x5d, 0x00
	.type		__unnamed_2,@object
	.size		__unnamed_2,(.L_1 - __unnamed_2)
__unnamed_2:
        /* <DEDUP_REMOVED lines=29> */
.L_1:


//--------------------- .nv.shared._ZN7cutlass13device_kernelINS_4fmha6kernel28FmhaKernelTmaWarpSpecializedINS1_10collective30FmhaMainloopTmaWarpSpecializedINS_10bfloat16_tEffN4cute5tupleIJNS7_1CILi128EEESA_NS9_ILi224EEEEEENS8_IJiNS9_ILi1EEENS8_IJiiEEEEEESF_SF_NS4_13DefaultFusionEJEEENS4_15FmhaFwdEpilogueIS6_fNS8_IJNS9_ILi64EEESB_SA_EEEEENS2_23IndividualTileSchedulerEJEEEEEvNT_6ParamsE --------------------------
	.section	.nv.shared._ZN7cutlass13device_kernelINS_4fmha6kernel28FmhaKernelTmaWarpSpecializedINS1_10collective30FmhaMainloopTmaWarpSpecializedINS_10bfloat16_tEffN4cute5tupleIJNS7_1CILi128EEESA_NS9_ILi224EEEEEENS8_IJiNS9_ILi1EEENS8_IJiiEEEEEESF_SF_NS4_13DefaultFusionEJEEENS4_15FmhaFwdEpilogueIS6_fNS8_IJNS9_ILi64EEESB_SA_EEEEENS2_23IndividualTileSchedulerEJEEEEEvNT_6ParamsE,"aw",@nobits
	.sectionflags	@""
	.align	16
	.zero		1024


//--------------------- .nv.shared.reserved.0     --------------------------
	.section	.nv.shared.reserved.0,"aw",@nobits
	.weak		__nv_reservedSMEM_offset_0_alias
	.size		__nv_reservedSMEM_offset_0_alias, 0, 0
	.other		__nv_reservedSMEM_offset_0_alias,@"STO_CUDA_RESERVED_SHARED STV_DEFAULT"
__nv_reservedSMEM_offset_0_alias:
	.zero		0


//--------------------- .nv.global                --------------------------
	.section	.nv.global,"aw",@nobits
.nv.global:
	.type		_ZN39_INTERNAL_bf1a2493_4_k_cu_c1a55837_26214cute1_E,@object
	.size		_ZN39_INTERNAL_bf1a2493_4_k_cu_c1a55837_26214cute1_E,(_ZN39_INTERNAL_bf1a2493_4_k_cu_c1a55837_26214cuda3std3__45__cpo6cbeginE - _ZN39_INTERNAL_bf1a2493_4_k_cu_c1a55837_26214cute1_E)
_ZN39_INTERNAL_bf1a2493_4_k_cu_c1a55837_26214cute1_E:
	.zero		1
	.type		_ZN39_INTERNAL_bf1a2493_4_k_cu_c1a55837_26214cuda3std3__45__cpo6cbeginE,@object
	.size		_ZN39_INTERNAL_bf1a2493_4_k_cu_c1a55837_26214cuda3std3__45__cpo6cbeginE,(_ZN39_INTERNAL_bf1a2493_4_k_cu_c1a55837_26214cuda3std3__48in_placeE - _ZN39_INTERNAL_bf1a2493_4_k_cu_c1a55837_26214cuda3std3__45__cpo6cbeginE)
_ZN39_INTERNAL_bf1a2493_4_k_cu_c1a55837_26214cuda3std3__45__cpo6cbeginE:
	.zero		1
	.type		_ZN39_INTERNAL_bf1a2493_4_k_cu_c1a55837_26214cuda3std3__48in_placeE,@object
	.size		_ZN39_INTERNAL_bf1a2493_4_k_cu_c1a55837_26214cuda3std3__48in_placeE,(_ZN39_INTERNAL_bf1a2493_4_k_cu_c1a55837_26214cuda3std6ranges3__45__cpo9iter_moveE - _ZN39_INTERNAL_bf1a2493_4_k_cu_c1a55837_26214cuda3std3__48in_placeE)
_ZN39_INTERNAL_bf1a2493_4_k_cu_c1a55837_26214cuda3std3__48in_placeE:
	.zero		1
	.type		_ZN39_INTERNAL_bf1a2493_4_k_cu_c1a55837_26214cuda3std6ranges3__45__cpo9iter_moveE,@object
	.size		_ZN39_INTERNAL_bf1a2493_4_k_cu_c1a55837_26214cuda3std6ranges3__45__cpo9iter_moveE,(_ZN39_INTERNAL_bf1a2493_4_k_cu_c1a55837_26214cuda3std3__45__cpo5beginE - _ZN39_INTERNAL_bf1a2493_4_k_cu_c1a55837_26214cuda3std6ranges3__45__cpo9iter_moveE)
_ZN39_INTERNAL_bf1a2493_4_k_cu_c1a55837_26214cuda3std6ranges3__45__cpo9iter_moveE:
	.zero		1
	.type		_ZN39_INTERNAL_bf1a2493_4_k_cu_c1a55837_26214cuda3std3__45__cpo5beginE,@object
	.size		_ZN39_INTERNAL_bf1a2493_4_k_cu_c1a55837_26214cuda3std3__45__cpo5beginE,(_ZN39_INTERNAL_bf1a2493_4_k_cu_c1a55837_26214cuda3std3__441_GLOBAL__N__bf1a2493_4_k_cu_c1a55837_26216ignoreE - _ZN39_INTERNAL_bf1a2493_4_k_cu_c1a55837_26214cuda3std3__45__cpo5beginE)
_ZN39_INTERNAL_bf1a2493_4_k_cu_c1a55837_26214cuda3std3__45__cpo5beginE:
	.zero		1
	.type		_ZN39_INTERNAL_bf1a2493_4_k_cu_c1a55837_26214cuda3std3__441_GLOBAL__N__bf1a2493_4_k_cu_c1a55837_26216ignoreE,@object
	.size		_ZN39_INTERNAL_bf1a2493_4_k_cu_c1a55837_26214cuda3std3__441_GLOBAL__N__bf1a2493_4_k_cu_c1a55837_26216ignoreE,(_ZN39_INTERNAL_bf1a2493_4_k_cu_c1a55837_26214cute7productE - _ZN39_INTERNAL_bf1a2493_4_k_cu_c1a55837_26214cuda3std3__441_GLOBAL__N__bf1a2493_4_k_cu_c1a55837_26216ignoreE)
_ZN39_INTERNAL_bf1a2493_4_k_cu_c1a55837_26214cuda3std3__441_GLOBAL__N__bf1a2493_4_k_cu_c1a55837_26216ignoreE:
	.zero		1
	.type		_ZN39_INTERNAL_bf1a2493_4_k_cu_c1a55837_26214cute7productE,@object
	.size		_ZN39_INTERNAL_bf1a2493_4_k_cu_c1a55837_26214cute7productE,(_ZN39_INTERNAL_bf1a2493_4_k_cu_c1a55837_26214cuda3std3__45__cpo3endE - _ZN39_INTERNAL_bf1a2493_4_k_cu_c1a55837_26214cute7productE)
_ZN39_INTERNAL_bf1a2493_4_k_cu_c1a55837_26214cute7productE:
	.zero		1
	.type		_ZN39_INTERNAL_bf1a2493_4_k_cu_c1a55837_26214cuda3std3__45__cpo3endE,@object
	.size		_ZN39_INTERNAL_bf1a2493_4_k_cu_c1a55837_26214cuda3std3__45__cpo3endE,(_ZN39_INTERNAL_bf1a2493_4_k_cu_c1a55837_26214cuda3std3__419piecewise_constructE - _ZN39_INTERNAL_bf1a2493_4_k_cu_c1a55837_26214cuda3std3__45__cpo3endE)
_ZN39_INTERNAL_bf1a2493_4_k_cu_c1a55837_26214cuda3std3__45__cpo3endE:
	.zero		1
	.type		_ZN39_INTERNAL_bf1a2493_4_k_cu_c1a55837_26214cuda3std3__419piecewise_constructE,@object
	.size		_ZN39_INTERNAL_bf1a2493_4_k_cu_c1a55837_26214cuda3std3__419piecewise_constructE,(_ZN39_INTERNAL_bf1a2493_4_k_cu_c1a55837_26214cuda3std3__45__cpo4cendE - _ZN39_INTERNAL_bf1a2493_4_k_cu_c1a55837_26214cuda3std3__419piecewise_constructE)
_ZN39_INTERNAL_bf1a2493_4_k_cu_c1a55837_26214cuda3std3__419piecewise_constructE:
	.zero		1
	.type		_ZN39_INTERNAL_bf1a2493_4_k_cu_c1a55837_26214cuda3std3__45__cpo4cendE,@object
	.size		_ZN39_INTERNAL_bf1a2493_4_k_cu_c1a55837_26214cuda3std3__45__cpo4cendE,(_ZN39_INTERNAL_bf1a2493_4_k_cu_c1a55837_26214cuda3std6ranges3__45__cpo4swapE - _ZN39_INTERNAL_bf1a2493_4_k_cu_c1a55837_26214cuda3std3__45__cpo4cendE)
_ZN39_INTERNAL_bf1a2493_4_k_cu_c1a55837_26214cuda3std3__45__cpo4cendE:
	.zero		1
	.type		_ZN39_INTERNAL_bf1a2493_4_k_cu_c1a55837_26214cuda3std6ranges3__45__cpo4swapE,@object
	.size		_ZN39_INTERNAL_bf1a2493_4_k_cu_c1a55837_26214cuda3std6ranges3__45__cpo4swapE,(.L_9 - _ZN39_INTERNAL_bf1a2493_4_k_cu_c1a55837_26214cuda3std6ranges3__45__cpo4swapE)
_ZN39_INTERNAL_bf1a2493_4_k_cu_c1a55837_26214cuda3std6ranges3__45__cpo4swapE:
	.zero		1
.L_9:


//--------------------- .nv.constant0._ZN7cutlass13device_kernelINS_4fmha6kernel28FmhaKernelTmaWarpSpecializedINS1_10collective30FmhaMainloopTmaWarpSpecializedINS_10bfloat16_tEffN4cute5tupleIJNS7_1CILi128EEESA_NS9_ILi224EEEEEENS8_IJiNS9_ILi1EEENS8_IJiiEEEEEESF_SF_NS4_13DefaultFusionEJEEENS4_15FmhaFwdEpilogueIS6_fNS8_IJNS9_ILi64EEESB_SA_EEEEENS2_23IndividualTileSchedulerEJEEEEEvNT_6ParamsE --------------------------
	.section	.nv.constant0._ZN7cutlass13device_kernelINS_4fmha6kernel28FmhaKernelTmaWarpSpecializedINS1_10collective30FmhaMainloopTmaWarpSpecializedINS_10bfloat16_tEffN4cute5tupleIJNS7_1CILi128EEESA_NS9_ILi224EEEEEENS8_IJiNS9_ILi1EEENS8_IJiiEEEEEESF_SF_NS4_13DefaultFusionEJEEENS4_15FmhaFwdEpilogueIS6_fNS8_IJNS9_ILi64EEESB_SA_EEEEENS2_23IndividualTileSchedulerEJEEEEEvNT_6ParamsE,"a",@progbits
	.sectionflags	@""
	.align	4
.nv.constant0._ZN7cutlass13device_kernelINS_4fmha6kernel28FmhaKernelTmaWarpSpecializedINS1_10collective30FmhaMainloopTmaWarpSpecializedINS_10bfloat16_tEffN4cute5tupleIJNS7_1CILi128EEESA_NS9_ILi224EEEEEENS8_IJiNS9_ILi1EEENS8_IJiiEEEEEESF_SF_NS4_13DefaultFusionEJEEENS4_15FmhaFwdEpilogueIS6_fNS8_IJNS9_ILi64EEESB_SA_EEEEENS2_23IndividualTileSchedulerEJEEEEEvNT_6ParamsE:
	.zero		2688


//--------------------- SYMBOLS --------------------------

	.type		.nv.reservedSmem.offset0,@object
	.size		.nv.reservedSmem.offset0,0x4
	.type		__assertfail,@function
